// auto-generated by cutlass_sweep.gemm — config: {"arch": "sm_100", "cluster_m": 2, "cluster_n": 1, "dtype": "fp16", "dtype_b": "fp16", "layout": "nt", "stages": 0, "tile_k": 256, "tile_m": 128, "tile_n": 192}
#include "cutlass/cutlass.h"
#include "cutlass/gemm/collective/collective_builder.hpp"
#include "cutlass/gemm/device/gemm_universal_adapter.h"
#include "cutlass/gemm/kernel/gemm_universal.hpp"
#include "cutlass/epilogue/collective/collective_builder.hpp"

using ElemA = cutlass::half_t;
using ElemB = cutlass::half_t;
using ElemCD = cutlass::half_t;
using Acc  = float;
using TileShape    = cute::Shape<cute::_128, cute::_192, cute::_256>;
using ClusterShape = cute::Shape<cute::_2, cute::_1, cute::_1>;

using CollectiveEpilogue = typename cutlass::epilogue::collective::CollectiveBuilder<
    cutlass::arch::Sm100, cutlass::arch::OpClassTensorOp,
    TileShape, ClusterShape,
    cutlass::epilogue::collective::EpilogueTileAuto,
    Acc, Acc,
    ElemCD, cutlass::layout::RowMajor, 128 / cutlass::sizeof_bits<ElemCD>::value,
    ElemCD, cutlass::layout::RowMajor, 128 / cutlass::sizeof_bits<ElemCD>::value,
    cutlass::epilogue::collective::EpilogueScheduleAuto
  >::CollectiveOp;

using CollectiveMainloop = typename cutlass::gemm::collective::CollectiveBuilder<
    cutlass::arch::Sm100, cutlass::arch::OpClassTensorOp,
    ElemA, cutlass::layout::RowMajor, 128 / cutlass::sizeof_bits<ElemA>::value,
    ElemB, cutlass::layout::ColumnMajor, 128 / cutlass::sizeof_bits<ElemB>::value,
    Acc,
    TileShape, ClusterShape,
    cutlass::gemm::collective::StageCountAutoCarveout<static_cast<int>(sizeof(typename CollectiveEpilogue::SharedStorage))>,
    cutlass::gemm::collective::KernelScheduleAuto
  >::CollectiveOp;

using GemmKernel = cutlass::gemm::kernel::GemmUniversal<
    cute::Shape<int,int,int,int>,
    CollectiveMainloop,
    CollectiveEpilogue
>;
using Gemm = cutlass::gemm::device::GemmUniversalAdapter<GemmKernel>;

// Force the device kernel symbol into the cubin without needing a host main.
auto* _anchor = &cutlass::device_kernel<GemmKernel>;


// ===== COMPILED SASS (sm_100a) =====

	.target	sm_100a

	.elftype	@"ET_EXEC"


//--------------------- .note.nv.tkinfo           --------------------------
	.section	.note.nv.tkinfo,"",@"SHT_NOTE"
	.sectionflags	@"SHF_NOTE_NV_TKINFO"
	.tkinfo
        /*0018*/ 	.word	0x00000002
        /*0030*/ 	.string	""
        /*0030*/ 	.string	"ptxas"
        /*0030*/ 	.string	"Cuda compilation tools, release 13.0, V13.0.88"
        /*0030*/ 	.string	"Build cuda_13.0.r13.0/compiler.36424714_0"
        /*0030*/ 	.string	"-arch sm_100a -m 64 "



//--------------------- .note.nv.cuinfo           --------------------------
	.section	.note.nv.cuinfo,"",@"SHT_NOTE"
	.sectionflags	@"SHF_NOTE_NV_CUINFO"
        /*0018*/ 	.short	0x0002
        /*001a*/ 	.short	0x0064
        /*001c*/ 	.short	0x0082
	.zero		2


//--------------------- .nv.info                  --------------------------
	.section	.nv.info,"",@"SHT_CUDA_INFO"
	.align	4


	//----- nvinfo : EIATTR_REGCOUNT
	.align		4
        /*0000*/ 	.byte	0x04, 0x2f
        /*0002*/ 	.short	(.L_19 - .L_18)
	.align		4
.L_18:
        /*0004*/ 	.word	index@(_ZN7cutlass13device_kernelINS_4gemm6kernel13GemmUniversalIN4cute5tupleIJiiiiEEENS1_10collective13CollectiveMmaINS1_35MainloopSm100TmaUmmaWarpSpecializedILi2ELi2ELi4ENS5_IJNS4_1CILi2EEENSA_ILi1EEESC_EEEEENS5_IJNSA_ILi128EEENSA_ILi192EEENSA_ILi256EEEEEENS_6half_tENS5_IJlSC_lEEESJ_SK_NS4_8TiledMMAINS4_8MMA_AtomIJNS4_26SM100_MMA_F16BF16_2x1SM_SSISJ_SJ_fLi128ELi192ELNS4_4UMMA5MajorE0ELSP_0ELNSO_7ScaleInE0ELSQ_0EEEEEENS4_6LayoutINS5_IJSC_SC_SC_EEENS5_IJNSA_ILi0EEESV_SV_EEEEENS5_IJNS4_10UnderscoreESY_SY_EEEEENS4_18SM100_TMA_2SM_LOADENS4_14ComposedLayoutINS4_7SwizzleILi3ELi4ELi3EEENS4_18smem_ptr_flag_bitsILi16EEENST_INS5_IJNSA_ILi8EEENSA_ILi64EEEEEENS5_IJS18_SC_EEEEEEEvNS4_8identityES11_S1C_vS1D_EENS_8epilogue10collective18CollectiveEpilogueINS1F_23Sm100TmaWarpSpecializedILi3ELi2ELi32ELb1ELb0EEEJNS5_IJS18_SG_SH_EEENS5_IJNST_IS18_SC_EENST_INS5_IJNSA_ILi32EEESB_EEENS5_IJSC_NSA_ILi96EEEEEEEEEEESJ_SK_SJ_SK_NS1F_6fusion15FusionCallbacksIS1J_NS1S_17LinearCombinationISJ_fSJ_fLNS_15FloatRoundStyleE2EEES1K_S1R_JEEENS4_5SM1004TMEM4LOAD26SM100_TMEM_LOAD_32dp32b32xENS4_13SM90_TMA_LOADENS12_INS13_ILi2ELi4ELi3EEES16_NST_INS5_IJS17_S1M_EEENS5_IJS1M_SC_EEEEEEENS4_39AutoVectorizingCopyWithAssumedAlignmentILi128EEENS4_14SM90_TMA_STOREES27_S29_S29_EEEvvEEEEvNT_6ParamsE)
        /*0008*/ 	.word	0x00000073


	//----- nvinfo : EIATTR_FRAME_SIZE
	.align		4
.L_19:
        /*000c*/ 	.byte	0x04, 0x11
        /*000e*/ 	.short	(.L_21 - .L_20)
	.align		4
.L_20:
        /*0010*/ 	.word	index@($__internal_2_$__cuda_sm10x_tcgen05_guardrail_trap_unallocated_columns_being_dealloced)
        /*0014*/ 	.word	0x00000000


	//----- nvinfo : EIATTR_FRAME_SIZE
	.align		4
.L_21:
        /*0018*/ 	.byte	0x04, 0x11
        /*001a*/ 	.short	(.L_23 - .L_22)
	.align		4
.L_22:
        /*001c*/ 	.word	index@($__internal_1_$__cuda_sm10x_tcgen05_guardrail_trap_phase_invalid_during_alloc)
        /*0020*/ 	.word	0x00000000


	//----- nvinfo : EIATTR_FRAME_SIZE
	.align		4
.L_23:
        /*0024*/ 	.byte	0x04, 0x11
        /*0026*/ 	.short	(.L_25 - .L_24)
	.align		4
.L_24:
        /*0028*/ 	.word	index@($__internal_0_$__cuda_sm10x_tcgen05_guardrail_trap_col_being_dealloced_not_returned_by_alloc)
        /*002c*/ 	.word	0x00000000


	//----- nvinfo : EIATTR_FRAME_SIZE
	.align		4
.L_25:
        /*0030*/ 	.byte	0x04, 0x11
        /*0032*/ 	.short	(.L_27 - .L_26)
	.align		4
.L_26:
        /*0034*/ 	.word	index@(_ZN7cutlass13device_kernelINS_4gemm6kernel13GemmUniversalIN4cute5tupleIJiiiiEEENS1_10collective13CollectiveMmaINS1_35MainloopSm100TmaUmmaWarpSpecializedILi2ELi2ELi4ENS5_IJNS4_1CILi2EEENSA_ILi1EEESC_EEEEENS5_IJNSA_ILi128EEENSA_ILi192EEENSA_ILi256EEEEEENS_6half_tENS5_IJlSC_lEEESJ_SK_NS4_8TiledMMAINS4_8MMA_AtomIJNS4_26SM100_MMA_F16BF16_2x1SM_SSISJ_SJ_fLi128ELi192ELNS4_4UMMA5MajorE0ELSP_0ELNSO_7ScaleInE0ELSQ_0EEEEEENS4_6LayoutINS5_IJSC_SC_SC_EEENS5_IJNSA_ILi0EEESV_SV_EEEEENS5_IJNS4_10UnderscoreESY_SY_EEEEENS4_18SM100_TMA_2SM_LOADENS4_14ComposedLayoutINS4_7SwizzleILi3ELi4ELi3EEENS4_18smem_ptr_flag_bitsILi16EEENST_INS5_IJNSA_ILi8EEENSA_ILi64EEEEEENS5_IJS18_SC_EEEEEEEvNS4_8identityES11_S1C_vS1D_EENS_8epilogue10collective18CollectiveEpilogueINS1F_23Sm100TmaWarpSpecializedILi3ELi2ELi32ELb1ELb0EEEJNS5_IJS18_SG_SH_EEENS5_IJNST_IS18_SC_EENST_INS5_IJNSA_ILi32EEESB_EEENS5_IJSC_NSA_ILi96EEEEEEEEEEESJ_SK_SJ_SK_NS1F_6fusion15FusionCallbacksIS1J_NS1S_17LinearCombinationISJ_fSJ_fLNS_15FloatRoundStyleE2EEES1K_S1R_JEEENS4_5SM1004TMEM4LOAD26SM100_TMEM_LOAD_32dp32b32xENS4_13SM90_TMA_LOADENS12_INS13_ILi2ELi4ELi3EEES16_NST_INS5_IJS17_S1M_EEENS5_IJS1M_SC_EEEEEEENS4_39AutoVectorizingCopyWithAssumedAlignmentILi128EEENS4_14SM90_TMA_STOREES27_S29_S29_EEEvvEEEEvNT_6ParamsE)
        /*0038*/ 	.word	0x00000000


	//----- nvinfo : EIATTR_MIN_STACK_SIZE
	.align		4
.L_27:
        /*003c*/ 	.byte	0x04, 0x12
        /*003e*/ 	.short	(.L_29 - .L_28)
	.align		4
.L_28:
        /*0040*/ 	.word	index@(_ZN7cutlass13device_kernelINS_4gemm6kernel13GemmUniversalIN4cute5tupleIJiiiiEEENS1_10collective13CollectiveMmaINS1_35MainloopSm100TmaUmmaWarpSpecializedILi2ELi2ELi4ENS5_IJNS4_1CILi2EEENSA_ILi1EEESC_EEEEENS5_IJNSA_ILi128EEENSA_ILi192EEENSA_ILi256EEEEEENS_6half_tENS5_IJlSC_lEEESJ_SK_NS4_8TiledMMAINS4_8MMA_AtomIJNS4_26SM100_MMA_F16BF16_2x1SM_SSISJ_SJ_fLi128ELi192ELNS4_4UMMA5MajorE0ELSP_0ELNSO_7ScaleInE0ELSQ_0EEEEEENS4_6LayoutINS5_IJSC_SC_SC_EEENS5_IJNSA_ILi0EEESV_SV_EEEEENS5_IJNS4_10UnderscoreESY_SY_EEEEENS4_18SM100_TMA_2SM_LOADENS4_14ComposedLayoutINS4_7SwizzleILi3ELi4ELi3EEENS4_18smem_ptr_flag_bitsILi16EEENST_INS5_IJNSA_ILi8EEENSA_ILi64EEEEEENS5_IJS18_SC_EEEEEEEvNS4_8identityES11_S1C_vS1D_EENS_8epilogue10collective18CollectiveEpilogueINS1F_23Sm100TmaWarpSpecializedILi3ELi2ELi32ELb1ELb0EEEJNS5_IJS18_SG_SH_EEENS5_IJNST_IS18_SC_EENST_INS5_IJNSA_ILi32EEESB_EEENS5_IJSC_NSA_ILi96EEEEEEEEEEESJ_SK_SJ_SK_NS1F_6fusion15FusionCallbacksIS1J_NS1S_17LinearCombinationISJ_fSJ_fLNS_15FloatRoundStyleE2EEES1K_S1R_JEEENS4_5SM1004TMEM4LOAD26SM100_TMEM_LOAD_32dp32b32xENS4_13SM90_TMA_LOADENS12_INS13_ILi2ELi4ELi3EEES16_NST_INS5_IJS17_S1M_EEENS5_IJS1M_SC_EEEEEEENS4_39AutoVectorizingCopyWithAssumedAlignmentILi128EEENS4_14SM90_TMA_STOREES27_S29_S29_EEEvvEEEEvNT_6ParamsE)
        /*0044*/ 	.word	0x00000000
.L_29:


//--------------------- .nv.compat                --------------------------
	.section	.nv.compat,"",@"SHT_CUDA_COMPAT_INFO"
	.align	4
        /*0000*/ 	.byte	0x02, 0x09, 0x01, 0x00, 0x02, 0x02, 0x02, 0x00, 0x02, 0x05, 0x05, 0x00, 0x03, 0x07, 0x01, 0x01
        /*0010*/ 	.byte	0x02, 0x03, 0x01, 0x00, 0x02, 0x06, 0x01, 0x00, 0x04, 0x0b, 0x08, 0x00, 0x09, 0x00, 0x00, 0x00
        /*0020*/ 	.byte	0x00, 0x00, 0x00, 0x00


//--------------------- .nv.info._ZN7cutlass13device_kernelINS_4gemm6kernel13GemmUniversalIN4cute5tupleIJiiiiEEENS1_10collective13CollectiveMmaINS1_35MainloopSm100TmaUmmaWarpSpecializedILi2ELi2ELi4ENS5_IJNS4_1CILi2EEENSA_ILi1EEESC_EEEEENS5_IJNSA_ILi128EEENSA_ILi192EEENSA_ILi256EEEEEENS_6half_tENS5_IJlSC_lEEESJ_SK_NS4_8TiledMMAINS4_8MMA_AtomIJNS4_26SM100_MMA_F16BF16_2x1SM_SSISJ_SJ_fLi128ELi192ELNS4_4UMMA5MajorE0ELSP_0ELNSO_7ScaleInE0ELSQ_0EEEEEENS4_6LayoutINS5_IJSC_SC_SC_EEENS5_IJNSA_ILi0EEESV_SV_EEEEENS5_IJNS4_10UnderscoreESY_SY_EEEEENS4_18SM100_TMA_2SM_LOADENS4_14ComposedLayoutINS4_7SwizzleILi3ELi4ELi3EEENS4_18smem_ptr_flag_bitsILi16EEENST_INS5_IJNSA_ILi8EEENSA_ILi64EEEEEENS5_IJS18_SC_EEEEEEEvNS4_8identityES11_S1C_vS1D_EENS_8epilogue10collective18CollectiveEpilogueINS1F_23Sm100TmaWarpSpecializedILi3ELi2ELi32ELb1ELb0EEEJNS5_IJS18_SG_SH_EEENS5_IJNST_IS18_SC_EENST_INS5_IJNSA_ILi32EEESB_EEENS5_IJSC_NSA_ILi96EEEEEEEEEEESJ_SK_SJ_SK_NS1F_6fusion15FusionCallbacksIS1J_NS1S_17LinearCombinationISJ_fSJ_fLNS_15FloatRoundStyleE2EEES1K_S1R_JEEENS4_5SM1004TMEM4LOAD26SM100_TMEM_LOAD_32dp32b32xENS4_13SM90_TMA_LOADENS12_INS13_ILi2ELi4ELi3EEES16_NST_INS5_IJS17_S1M_EEENS5_IJS1M_SC_EEEEEEENS4_39AutoVectorizingCopyWithAssumedAlignmentILi128EEENS4_14SM90_TMA_STOREES27_S29_S29_EEEvvEEEEvNT_6ParamsE --------------------------
	.section	.nv.info._ZN7cutlass13device_kernelINS_4gemm6kernel13GemmUniversalIN4cute5tupleIJiiiiEEENS1_10collective13CollectiveMmaINS1_35MainloopSm100TmaUmmaWarpSpecializedILi2ELi2ELi4ENS5_IJNS4_1CILi2EEENSA_ILi1EEESC_EEEEENS5_IJNSA_ILi128EEENSA_ILi192EEENSA_ILi256EEEEEENS_6half_tENS5_IJlSC_lEEESJ_SK_NS4_8TiledMMAINS4_8MMA_AtomIJNS4_26SM100_MMA_F16BF16_2x1SM_SSISJ_SJ_fLi128ELi192ELNS4_4UMMA5MajorE0ELSP_0ELNSO_7ScaleInE0ELSQ_0EEEEEENS4_6LayoutINS5_IJSC_SC_SC_EEENS5_IJNSA_ILi0EEESV_SV_EEEEENS5_IJNS4_10UnderscoreESY_SY_EEEEENS4_18SM100_TMA_2SM_LOADENS4_14ComposedLayoutINS4_7SwizzleILi3ELi4ELi3EEENS4_18smem_ptr_flag_bitsILi16EEENST_INS5_IJNSA_ILi8EEENSA_ILi64EEEEEENS5_IJS18_SC_EEEEEEEvNS4_8identityES11_S1C_vS1D_EENS_8epilogue10collective18CollectiveEpilogueINS1F_23Sm100TmaWarpSpecializedILi3ELi2ELi32ELb1ELb0EEEJNS5_IJS18_SG_SH_EEENS5_IJNST_IS18_SC_EENST_INS5_IJNSA_ILi32EEESB_EEENS5_IJSC_NSA_ILi96EEEEEEEEEEESJ_SK_SJ_SK_NS1F_6fusion15FusionCallbacksIS1J_NS1S_17LinearCombinationISJ_fSJ_fLNS_15FloatRoundStyleE2EEES1K_S1R_JEEENS4_5SM1004TMEM4LOAD26SM100_TMEM_LOAD_32dp32b32xENS4_13SM90_TMA_LOADENS12_INS13_ILi2ELi4ELi3EEES16_NST_INS5_IJS17_S1M_EEENS5_IJS1M_SC_EEEEEEENS4_39AutoVectorizingCopyWithAssumedAlignmentILi128EEENS4_14SM90_TMA_STOREES27_S29_S29_EEEvvEEEEvNT_6ParamsE,"",@"SHT_CUDA_INFO"
	.sectionflags	@""
	.align	4


	//----- nvinfo : EIATTR_CUDA_API_VERSION
	.align		4
        /*0000*/ 	.byte	0x04, 0x37
        /*0002*/ 	.short	(.L_31 - .L_30)
.L_30:
        /*0004*/ 	.word	0x00000082


	//----- nvinfo : EIATTR_KPARAM_INFO
	.align		4
.L_31:
        /*0008*/ 	.byte	0x04, 0x17
        /*000a*/ 	.short	(.L_33 - .L_32)
.L_32:
        /*000c*/ 	.word	0x00000000
        /*0010*/ 	.short	0x0000
        /*0012*/ 	.short	0x0000
        /*0014*/ 	.byte	0x00, 0xf0, 0x01, 0x20


	//----- nvinfo : EIATTR_AT_ENTRY_FRAGMENTS
	.align		4
.L_33:
        /*0018*/ 	.byte	0x04, 0x4f
        /*001a*/ 	.short	(.L_35 - .L_34)


	//   ....[0]....
.L_34:
        /*001c*/ 	.word	0x00000007


	//----- nvinfo : EIATTR_RESERVED_SMEM_USED
	.align		4
.L_35:
        /*0020*/ 	.byte	0x01, 0x41
	.zero		2


	//----- nvinfo : EIATTR_SPARSE_MMA_MASK
	.align		4
        /*0024*/ 	.byte	0x03, 0x50
        /*0026*/ 	.short	0x0000


	//----- nvinfo : EIATTR_TCGEN05_2CTA_USED
	.align		4
        /*0028*/ 	.byte	0x01, 0x52
	.zero		2


	//----- nvinfo : EIATTR_MAXREG_COUNT
	.align		4
        /*002c*/ 	.byte	0x03, 0x1b
        /*002e*/ 	.short	0x00ff


	//----- nvinfo : EIATTR_NUM_BARRIERS
	.align		4
        /*0030*/ 	.byte	0x02, 0x4c
        /*0032*/ 	.byte	0x07
	.zero		1


	//----- nvinfo : EIATTR_EXTERNS
	.align		4
        /*0034*/ 	.byte	0x04, 0x0f
        /*0036*/ 	.short	(.L_37 - .L_36)


	//   ....[0]....
	.align		4
.L_36:
        /*0038*/ 	.word	index@(__assertfail)


	//----- nvinfo : EIATTR_MERCURY_ISA_VERSION
	.align		4
.L_37:
        /*003c*/ 	.byte	0x03, 0x5f
        /*003e*/ 	.short	0x0101


	//----- nvinfo : EIATTR_INT_WARP_WIDE_INSTR_OFFSETS
	.align		4
        /*0040*/ 	.byte	0x04, 0x31
        /*0042*/ 	.short	(.L_39 - .L_38)


	//   ....[0]....
.L_38:
        /*0044*/ 	.word	0x00000ce0


	//   ....[1]....
        /*0048*/ 	.word	0x00000d80


	//   ....[2]....
        /*004c*/ 	.word	0x000024d0


	//   ....[3]....
        /*0050*/ 	.word	0x00004830


	//   ....[4]....
        /*0054*/ 	.word	0x00004860


	//   ....[5]....
        /*0058*/ 	.word	0x00004880


	//   ....[6]....
        /*005c*/ 	.word	0x000051b0


	//   ....[7]....
        /*0060*/ 	.word	0x000051d0


	//   ....[8]....
        /*0064*/ 	.word	0x00005260


	//   ....[9]....
        /*0068*/ 	.word	0x00005380


	//   ....[10]....
        /*006c*/ 	.word	0x000053a0


	//   ....[11]....
        /*0070*/ 	.word	0x000054a0


	//   ....[12]....
        /*0074*/ 	.word	0x00005650


	//   ....[13]....
        /*0078*/ 	.word	0x00005660


	//   ....[14]....
        /*007c*/ 	.word	0x00005780


	//----- nvinfo : EIATTR_COOP_GROUP_MASK_REGIDS
	.align		4
.L_39:
        /*0080*/ 	.byte	0x04, 0x29
        /*0082*/ 	.short	(.L_41 - .L_40)


	//   ....[0]....
.L_40:
        /*0084*/ 	.word	0xffffffff


	//   ....[1]....
        /*0088*/ 	.word	0xffffffff


	//   ....[2]....
        /*008c*/ 	.word	0xffffffff


	//   ....[3]....
        /*0090*/ 	.word	0xffffffff


	//   ....[4]....
        /*0094*/ 	.word	0xffffffff


	//   ....[5]....
        /*0098*/ 	.word	0xffffffff


	//   ....[6]....
        /*009c*/ 	.word	0xffffffff


	//   ....[7]....
        /*00a0*/ 	.word	0xffffffff


	//   ....[8]....
        /*00a4*/ 	.word	0xffffffff


	//   ....[9]....
        /*00a8*/ 	.word	0xffffffff


	//   ....[10]....
        /*00ac*/ 	.word	0xffffffff


	//   ....[11]....
        /*00b0*/ 	.word	0xffffffff


	//   ....[12]....
        /*00b4*/ 	.word	0xffffffff


	//   ....[13]....
        /*00b8*/ 	.word	0xffffffff


	//----- nvinfo : EIATTR_COOP_GROUP_INSTR_OFFSETS
	.align		4
.L_41:
        /*00bc*/ 	.byte	0x04, 0x28
        /*00be*/ 	.short	(.L_43 - .L_42)


	//   ....[0]....
.L_42:
        /*00c0*/ 	.word	0x000000e0


	//   ....[1]....
        /*00c4*/ 	.word	0x00000520


	//   ....[2]....
        /*00c8*/ 	.word	0x00000670


	//   ....[3]....
        /*00cc*/ 	.word	0x000007e0


	//   ....[4]....
        /*00d0*/ 	.word	0x000008d0


	//   ....[5]....
        /*00d4*/ 	.word	0x00000a30


	//   ....[6]....
        /*00d8*/ 	.word	0x00000bc0


	//   ....[7]....
        /*00dc*/ 	.word	0x00000e00


	//   ....[8]....
        /*00e0*/ 	.word	0x000023b0


	//   ....[9]....
        /*00e4*/ 	.word	0x00003070


	//   ....[10]....
        /*00e8*/ 	.word	0x00003580


	//   ....[11]....
        /*00ec*/ 	.word	0x00003840


	//   ....[12]....
        /*00f0*/ 	.word	0x00004720


	//   ....[13]....
        /*00f4*/ 	.word	0x00004940


	//----- nvinfo : EIATTR_VRC_CTA_INIT_COUNT
	.align		4
.L_43:
        /*00f8*/ 	.byte	0x02, 0x4a
        /*00fa*/ 	.byte	0x80
	.zero		1


	//----- nvinfo : EIATTR_SYSCALL_OFFSETS
	.align		4
        /*00fc*/ 	.byte	0x04, 0x46
        /*00fe*/ 	.short	(.L_45 - .L_44)


	//   ....[0]....
.L_44:
        /*0100*/ 	.word	0x000062c0


	//   ....[1]....
        /*0104*/ 	.word	0x000063b0


	//   ....[2]....
        /*0108*/ 	.word	0x00006b20


	//   ....[3]....
        /*010c*/ 	.word	0x000077f0


	//   ....[4]....
        /*0110*/ 	.word	0x000084b0


	//----- nvinfo : EIATTR_MBARRIER_INSTR_OFFSETS
	.align		4
.L_45:
        /*0114*/ 	.byte	0x04, 0x39
        /*0116*/ 	.short	(.L_47 - .L_46)


	//   ....[0]....
.L_46:
        /*0118*/ 	.word	0x00000620
        /*011c*/ 	.word	0x000000ff
        /*0120*/ 	.word	0x00000000
        /*0124*/ 	.short	0x0100
        /*0126*/ 	.byte	0x04
	.zero		1


	//   ....[1]....
        /*0128*/ 	.word	0x00000630
        /*012c*/ 	.word	0x000000ff
        /*0130*/ 	.word	0x00000010
        /*0134*/ 	.short	0x0100
        /*0136*/ 	.byte	0x04
	.zero		1


	//   ....[2]....
        /*0138*/ 	.word	0x00000640
        /*013c*/ 	.word	0x000000ff
        /*0140*/ 	.word	0x00000008
        /*0144*/ 	.short	0x0100
        /*0146*/ 	.byte	0x04
	.zero		1


	//   ....[3]....
        /*0148*/ 	.word	0x00000650
        /*014c*/ 	.word	0x000000ff
        /*0150*/ 	.word	0x00000018
        /*0154*/ 	.short	0x0100
        /*0156*/ 	.byte	0x04
	.zero		1


	//   ....[4]....
        /*0158*/ 	.word	0x00000770
        /*015c*/ 	.word	0x000000ff
        /*0160*/ 	.word	0x00000020
        /*0164*/ 	.short	0x0100
        /*0166*/ 	.byte	0x04
	.zero		1


	//   ....[5]....
        /*0168*/ 	.word	0x00000780
        /*016c*/ 	.word	0x000000ff
        /*0170*/ 	.word	0x00000038
        /*0174*/ 	.short	0x0100
        /*0176*/ 	.byte	0x04
	.zero		1


	//   ....[6]....
        /*0178*/ 	.word	0x00000790
        /*017c*/ 	.word	0x000000ff
        /*0180*/ 	.word	0x00000028
        /*0184*/ 	.short	0x0100
        /*0186*/ 	.byte	0x04
	.zero		1


	//   ....[7]....
        /*0188*/ 	.word	0x000007a0
        /*018c*/ 	.word	0x000000ff
        /*0190*/ 	.word	0x00000040
        /*0194*/ 	.short	0x0100
        /*0196*/ 	.byte	0x04
	.zero		1


	//   ....[8]....
        /*0198*/ 	.word	0x000007b0
        /*019c*/ 	.word	0x000000ff
        /*01a0*/ 	.word	0x00000030
        /*01a4*/ 	.short	0x0100
        /*01a6*/ 	.byte	0x04
	.zero		1


	//   ....[9]....
        /*01a8*/ 	.word	0x000007c0
        /*01ac*/ 	.word	0x000000ff
        /*01b0*/ 	.word	0x00000048
        /*01b4*/ 	.short	0x0100
        /*01b6*/ 	.byte	0x04
	.zero		1


	//   ....[10]....
        /*01b8*/ 	.word	0x000008a0
        /*01bc*/ 	.word	0x000000ff
        /*01c0*/ 	.word	0x00000050
        /*01c4*/ 	.short	0x0100
        /*01c6*/ 	.byte	0x04
	.zero		1


	//   ....[11]....
        /*01c8*/ 	.word	0x000008b0
        /*01cc*/ 	.word	0x000000ff
        /*01d0*/ 	.word	0x00000058
        /*01d4*/ 	.short	0x0100
        /*01d6*/ 	.byte	0x04
	.zero		1


	//   ....[12]....
        /*01d8*/ 	.word	0x000009e0
        /*01dc*/ 	.word	0x000000ff
        /*01e0*/ 	.word	0x00000060
        /*01e4*/ 	.short	0x0100
        /*01e6*/ 	.byte	0x04
	.zero		1


	//   ....[13]....
        /*01e8*/ 	.word	0x000009f0
        /*01ec*/ 	.word	0x000000ff
        /*01f0*/ 	.word	0x00000070
        /*01f4*/ 	.short	0x0100
        /*01f6*/ 	.byte	0x04
	.zero		1


	//   ....[14]....
        /*01f8*/ 	.word	0x00000a00
        /*01fc*/ 	.word	0x000000ff
        /*0200*/ 	.word	0x00000068
        /*0204*/ 	.short	0x0100
        /*0206*/ 	.byte	0x04
	.zero		1


	//   ....[15]....
        /*0208*/ 	.word	0x00000a10
        /*020c*/ 	.word	0x000000ff
        /*0210*/ 	.word	0x00000078
        /*0214*/ 	.short	0x0100
        /*0216*/ 	.byte	0x04
	.zero		1


	//   ....[16]....
        /*0218*/ 	.word	0x00000b30
        /*021c*/ 	.word	0x000000ff
        /*0220*/ 	.word	0x00000080
        /*0224*/ 	.short	0x0100
        /*0226*/ 	.byte	0x04
	.zero		1


	//   ....[17]....
        /*0228*/ 	.word	0x00000b40
        /*022c*/ 	.word	0x000000ff
        /*0230*/ 	.word	0x000000a0
        /*0234*/ 	.short	0x0100
        /*0236*/ 	.byte	0x04
	.zero		1


	//   ....[18]....
        /*0238*/ 	.word	0x00000b50
        /*023c*/ 	.word	0x000000ff
        /*0240*/ 	.word	0x00000088
        /*0244*/ 	.short	0x0100
        /*0246*/ 	.byte	0x04
	.zero		1


	//   ....[19]....
        /*0248*/ 	.word	0x00000b60
        /*024c*/ 	.word	0x000000ff
        /*0250*/ 	.word	0x000000a8
        /*0254*/ 	.short	0x0100
        /*0256*/ 	.byte	0x04
	.zero		1


	//   ....[20]....
        /*0258*/ 	.word	0x00000b70
        /*025c*/ 	.word	0x000000ff
        /*0260*/ 	.word	0x00000090
        /*0264*/ 	.short	0x0100
        /*0266*/ 	.byte	0x04
	.zero		1


	//   ....[21]....
        /*0268*/ 	.word	0x00000b80
        /*026c*/ 	.word	0x000000ff
        /*0270*/ 	.word	0x000000b0
        /*0274*/ 	.short	0x0100
        /*0276*/ 	.byte	0x04
	.zero		1


	//   ....[22]....
        /*0278*/ 	.word	0x00000b90
        /*027c*/ 	.word	0x000000ff
        /*0280*/ 	.word	0x00000098
        /*0284*/ 	.short	0x0100
        /*0286*/ 	.byte	0x04
	.zero		1


	//   ....[23]....
        /*0288*/ 	.word	0x00000ba0
        /*028c*/ 	.word	0x000000ff
        /*0290*/ 	.word	0x000000b8
        /*0294*/ 	.short	0x0100
        /*0296*/ 	.byte	0x04
	.zero		1


	//   ....[24]....
        /*0298*/ 	.word	0x00000c90
        /*029c*/ 	.word	0x000000ff
        /*02a0*/ 	.word	0x000000c0
        /*02a4*/ 	.short	0x0100
        /*02a6*/ 	.byte	0x04
	.zero		1


	//   ....[25]....
        /*02a8*/ 	.word	0x00000ca0
        /*02ac*/ 	.word	0x000000ff
        /*02b0*/ 	.word	0x000000d0
        /*02b4*/ 	.short	0x0100
        /*02b6*/ 	.byte	0x04
	.zero		1


	//   ....[26]....
        /*02b8*/ 	.word	0x00000cb0
        /*02bc*/ 	.word	0x000000ff
        /*02c0*/ 	.word	0x000000c8
        /*02c4*/ 	.short	0x0100
        /*02c6*/ 	.byte	0x04
	.zero		1


	//   ....[27]....
        /*02c8*/ 	.word	0x00000cc0
        /*02cc*/ 	.word	0x000000ff
        /*02d0*/ 	.word	0x000000d8
        /*02d4*/ 	.short	0x0100
        /*02d6*/ 	.byte	0x04
	.zero		1


	//   ....[28]....
        /*02d8*/ 	.word	0x00000db0
        /*02dc*/ 	.word	0x000000ff
        /*02e0*/ 	.word	0x000000e0
        /*02e4*/ 	.short	0x0100
        /*02e6*/ 	.byte	0x06
	.zero		1


	//   ....[29]....
        /*02e8*/ 	.word	0x000017b0
        /*02ec*/ 	.word	0x00000002
        /*02f0*/ 	.word	0x000000d0
        /*02f4*/ 	.short	0x010a
        /*02f6*/ 	.byte	0xff
	.zero		1


	//   ....[30]....
        /*02f8*/ 	.word	0x000017e0
        /*02fc*/ 	.word	0x00000002
        /*0300*/ 	.word	0x000000c0
        /*0304*/ 	.short	0x0101
        /*0306*/ 	.byte	0xff
	.zero		1


	//   ....[31]....
        /*0308*/ 	.word	0x000018c0
        /*030c*/ 	.word	0x000000ff
        /*0310*/ 	.word	0x00000010
        /*0314*/ 	.short	0x010a
        /*0316*/ 	.byte	0x05
	.zero		1


	//   ....[32]....
        /*0318*/ 	.word	0x000019b0
        /*031c*/ 	.word	0x000000ff
        /*0320*/ 	.word	0x00000010
        /*0324*/ 	.short	0x010a
        /*0326*/ 	.byte	0x39
	.zero		1


	//   ....[33]....
        /*0328*/ 	.word	0x00001b60
        /*032c*/ 	.word	0x000000ff
        /*0330*/ 	.word	0x00000010
        /*0334*/ 	.short	0x010a
        /*0336*/ 	.byte	0x06
	.zero		1


	//   ....[34]....
        /*0338*/ 	.word	0x00001e70
        /*033c*/ 	.word	0x000000ff
        /*0340*/ 	.word	0x00000058
        /*0344*/ 	.short	0x0101
        /*0346*/ 	.byte	0x04
	.zero		1


	//   ....[35]....
        /*0348*/ 	.word	0x00001e90
        /*034c*/ 	.word	0x000000ff
        /*0350*/ 	.word	0x00000010
        /*0354*/ 	.short	0x010a
        /*0356*/ 	.byte	0x05
	.zero		1


	//   ....[36]....
        /*0358*/ 	.word	0x00001f10
        /*035c*/ 	.word	0x000000ff
        /*0360*/ 	.word	0x00000010
        /*0364*/ 	.short	0x010a
        /*0366*/ 	.byte	0x39
	.zero		1


	//   ....[37]....
        /*0368*/ 	.word	0x000020a0
        /*036c*/ 	.word	0x000000ff
        /*0370*/ 	.word	0x00000010
        /*0374*/ 	.short	0x010a
        /*0376*/ 	.byte	0x06
	.zero		1


	//   ....[38]....
        /*0378*/ 	.word	0x000023e0
        /*037c*/ 	.word	0x00000002
        /*0380*/ 	.word	0x00000060
        /*0384*/ 	.short	0x010a
        /*0386*/ 	.byte	0xff
	.zero		1


	//   ....[39]....
        /*0388*/ 	.word	0x000024a0
        /*038c*/ 	.word	0x00000002
        /*0390*/ 	.word	0x00000000
        /*0394*/ 	.short	0x0101
        /*0396*/ 	.byte	0xff
	.zero		1


	//   ....[40]....
        /*0398*/ 	.word	0x00002a00
        /*039c*/ 	.word	0x000000ff
        /*03a0*/ 	.word	0x00000000
        /*03a4*/ 	.short	0x010a
        /*03a6*/ 	.byte	0x04
	.zero		1


	//   ....[41]....
        /*03a8*/ 	.word	0x00002aa0
        /*03ac*/ 	.word	0x00000000
        /*03b0*/ 	.word	0x00000000
        /*03b4*/ 	.short	0x010a
        /*03b6*/ 	.byte	0xff
	.zero		1


	//   ....[42]....
        /*03b8*/ 	.word	0x00002bd0
        /*03bc*/ 	.word	0x00000000
        /*03c0*/ 	.word	0x000000c0
        /*03c4*/ 	.short	0x010a
        /*03c6*/ 	.byte	0xff
	.zero		1


	//   ....[43]....
        /*03c8*/ 	.word	0x00002c40
        /*03cc*/ 	.word	0x00000000
        /*03d0*/ 	.word	0x00000000
        /*03d4*/ 	.short	0x0101
        /*03d6*/ 	.byte	0xff
	.zero		1


	//   ....[44]....
        /*03d8*/ 	.word	0x00002c60
        /*03dc*/ 	.word	0x000000ff
        /*03e0*/ 	.word	0x00000070
        /*03e4*/ 	.short	0x010a
        /*03e6*/ 	.byte	0x04
	.zero		1


	//   ....[45]....
        /*03e8*/ 	.word	0x00002d80
        /*03ec*/ 	.word	0x00000000
        /*03f0*/ 	.word	0x00000060
        /*03f4*/ 	.short	0x010a
        /*03f6*/ 	.byte	0xff
	.zero		1


	//   ....[46]....
        /*03f8*/ 	.word	0x00002e80
        /*03fc*/ 	.word	0x00000000
        /*0400*/ 	.word	0x00000000
        /*0404*/ 	.short	0x0101
        /*0406*/ 	.byte	0xff
	.zero		1


	//   ....[47]....
        /*0408*/ 	.word	0x00002f10
        /*040c*/ 	.word	0x000000ff
        /*0410*/ 	.word	0x00000070
        /*0414*/ 	.short	0x0106
        /*0416*/ 	.byte	0x04
	.zero		1


	//   ....[48]....
        /*0418*/ 	.word	0x00002f30
        /*041c*/ 	.word	0x000000ff
        /*0420*/ 	.word	0x00000070
        /*0424*/ 	.short	0x010a
        /*0426*/ 	.byte	0x04
	.zero		1


	//   ....[49]....
        /*0428*/ 	.word	0x00002fc0
        /*042c*/ 	.word	0x000000ff
        /*0430*/ 	.word	0x00000070
        /*0434*/ 	.short	0x0106
        /*0436*/ 	.byte	0x06
	.zero		1


	//   ....[50]....
        /*0438*/ 	.word	0x00003000
        /*043c*/ 	.word	0x00000000
        /*0440*/ 	.word	0x00000070
        /*0444*/ 	.short	0x010a
        /*0446*/ 	.byte	0xff
	.zero		1


	//   ....[51]....
        /*0448*/ 	.word	0x00003260
        /*044c*/ 	.word	0x000000ff
        /*0450*/ 	.word	0x00000008
        /*0454*/ 	.short	0x010a
        /*0456*/ 	.byte	0x05
	.zero		1


	//   ....[52]....
        /*0458*/ 	.word	0x00003280
        /*045c*/ 	.word	0x000000ff
        /*0460*/ 	.word	0x00000008
        /*0464*/ 	.short	0x010a
        /*0466*/ 	.byte	0x05
	.zero		1


	//   ....[53]....
        /*0468*/ 	.word	0x00003420
        /*046c*/ 	.word	0x000000ff
        /*0470*/ 	.word	0x00000008
        /*0474*/ 	.short	0x010a
        /*0476*/ 	.byte	0x05
	.zero		1


	//   ....[54]....
        /*0478*/ 	.word	0x00003440
        /*047c*/ 	.word	0x000000ff
        /*0480*/ 	.word	0x00000008
        /*0484*/ 	.short	0x010a
        /*0486*/ 	.byte	0x05
	.zero		1


	//   ....[55]....
        /*0488*/ 	.word	0x00003510
        /*048c*/ 	.word	0x000000ff
        /*0490*/ 	.word	0x00000000
        /*0494*/ 	.short	0x0101
        /*0496*/ 	.byte	0x04
	.zero		1


	//   ....[56]....
        /*0498*/ 	.word	0x000038f0
        /*049c*/ 	.word	0x00000000
        /*04a0*/ 	.word	0x00000060
        /*04a4*/ 	.short	0x010a
        /*04a6*/ 	.byte	0xff
	.zero		1


	//   ....[57]....
        /*04a8*/ 	.word	0x000039b0
        /*04ac*/ 	.word	0x00000000
        /*04b0*/ 	.word	0x00000000
        /*04b4*/ 	.short	0x0101
        /*04b6*/ 	.byte	0xff
	.zero		1


	//   ....[58]....
        /*04b8*/ 	.word	0x00003aa0
        /*04bc*/ 	.word	0x000000ff
        /*04c0*/ 	.word	0x00000000
        /*04c4*/ 	.short	0x010a
        /*04c6*/ 	.byte	0x06
	.zero		1


	//   ....[59]....
        /*04c8*/ 	.word	0x00003ab0
        /*04cc*/ 	.word	0x000000ff
        /*04d0*/ 	.word	0x000000a0
        /*04d4*/ 	.short	0x010a
        /*04d6*/ 	.byte	0x09
	.zero		1


	//   ....[60]....
        /*04d8*/ 	.word	0x00003b60
        /*04dc*/ 	.word	0x000000ff
        /*04e0*/ 	.word	0x00000000
        /*04e4*/ 	.short	0x010a
        /*04e6*/ 	.byte	0x07
	.zero		1


	//   ....[61]....
        /*04e8*/ 	.word	0x00003cc0
        /*04ec*/ 	.word	0x000000ff
        /*04f0*/ 	.word	0x00000000
        /*04f4*/ 	.short	0x010a
        /*04f6*/ 	.byte	0x09
	.zero		1


	//   ....[62]....
        /*04f8*/ 	.word	0x000043e0
        /*04fc*/ 	.word	0x000000ff
        /*0500*/ 	.word	0x00000000
        /*0504*/ 	.short	0x010a
        /*0506*/ 	.byte	0x04
	.zero		1


	//   ....[63]....
        /*0508*/ 	.word	0x00004480
        /*050c*/ 	.word	0x000000ff
        /*0510*/ 	.word	0x00000000
        /*0514*/ 	.short	0x010a
        /*0516*/ 	.byte	0x05
	.zero		1


	//   ....[64]....
        /*0518*/ 	.word	0x00004510
        /*051c*/ 	.word	0x000000ff
        /*0520*/ 	.word	0x00000000
        /*0524*/ 	.short	0x010a
        /*0526*/ 	.byte	0x05
	.zero		1


	//   ....[65]....
        /*0528*/ 	.word	0x000045b0
        /*052c*/ 	.word	0x00000000
        /*0530*/ 	.word	0x00000000
        /*0534*/ 	.short	0x010a
        /*0536*/ 	.byte	0xff
	.zero		1


	//   ....[66]....
        /*0538*/ 	.word	0x000045f0
        /*053c*/ 	.word	0x00000000
        /*0540*/ 	.word	0x00000000
        /*0544*/ 	.short	0x010a
        /*0546*/ 	.byte	0xff
	.zero		1


	//   ....[67]....
        /*0548*/ 	.word	0x00004670
        /*054c*/ 	.word	0x000000ff
        /*0550*/ 	.word	0x00000000
        /*0554*/ 	.short	0x0101
        /*0556*/ 	.byte	0x04
	.zero		1


	//   ....[68]....
        /*0558*/ 	.word	0x000046b0
        /*055c*/ 	.word	0x000000ff
        /*0560*/ 	.word	0x000000e0
        /*0564*/ 	.short	0x010a
        /*0566*/ 	.byte	0x3d
	.zero		1


	//   ....[69]....
        /*0568*/ 	.word	0x00004710
        /*056c*/ 	.word	0x000000ff
        /*0570*/ 	.word	0x00000000
        /*0574*/ 	.short	0x0101
        /*0576*/ 	.byte	0x04
	.zero		1


	//   ....[70]....
        /*0578*/ 	.word	0x00004b60
        /*057c*/ 	.word	0x00000000
        /*0580*/ 	.word	0x00000060
        /*0584*/ 	.short	0x010a
        /*0586*/ 	.byte	0xff
	.zero		1


	//   ....[71]....
        /*0588*/ 	.word	0x00004c20
        /*058c*/ 	.word	0x00000000
        /*0590*/ 	.word	0x00000000
        /*0594*/ 	.short	0x0101
        /*0596*/ 	.byte	0xff
	.zero		1


	//   ....[72]....
        /*0598*/ 	.word	0x00004f40
        /*059c*/ 	.word	0x000000ff
        /*05a0*/ 	.word	0x00000058
        /*05a4*/ 	.short	0x010a
        /*05a6*/ 	.byte	0x04
	.zero		1


	//   ....[73]....
        /*05a8*/ 	.word	0x00005130
        /*05ac*/ 	.word	0x000000ff
        /*05b0*/ 	.word	0x00000038
        /*05b4*/ 	.short	0x010a
        /*05b6*/ 	.byte	0x04
	.zero		1


	//   ....[74]....
        /*05b8*/ 	.word	0x00005320
        /*05bc*/ 	.word	0x000000ff
        /*05c0*/ 	.word	0x00000020
        /*05c4*/ 	.short	0x010b
        /*05c6*/ 	.byte	0x04
	.zero		1


	//   ....[75]....
        /*05c8*/ 	.word	0x00005330
        /*05cc*/ 	.word	0x000000ff
        /*05d0*/ 	.word	0x00000000
        /*05d4*/ 	.short	0x0101
        /*05d6*/ 	.byte	0x05
	.zero		1


	//   ....[76]....
        /*05d8*/ 	.word	0x00005340
        /*05dc*/ 	.word	0x000000ff
        /*05e0*/ 	.word	0x00000040
        /*05e4*/ 	.short	0x010a
        /*05e6*/ 	.byte	0x04
	.zero		1


	//   ....[77]....
        /*05e8*/ 	.word	0x00005530
        /*05ec*/ 	.word	0x000000ff
        /*05f0*/ 	.word	0x00000028
        /*05f4*/ 	.short	0x010b
        /*05f6*/ 	.byte	0x04
	.zero		1


	//   ....[78]....
        /*05f8*/ 	.word	0x000055a0
        /*05fc*/ 	.word	0x000000ff
        /*0600*/ 	.word	0x00000000
        /*0604*/ 	.short	0x0101
        /*0606*/ 	.byte	0x05
	.zero		1


	//   ....[79]....
        /*0608*/ 	.word	0x000055b0
        /*060c*/ 	.word	0x000000ff
        /*0610*/ 	.word	0x00000048
        /*0614*/ 	.short	0x010a
        /*0616*/ 	.byte	0x04
	.zero		1


	//   ....[80]....
        /*0618*/ 	.word	0x00005850
        /*061c*/ 	.word	0x000000ff
        /*0620*/ 	.word	0x00000030
        /*0624*/ 	.short	0x010b
        /*0626*/ 	.byte	0x04
	.zero		1


	//   ....[81]....
        /*0628*/ 	.word	0x00005870
        /*062c*/ 	.word	0x000000ff
        /*0630*/ 	.word	0x00000000
        /*0634*/ 	.short	0x0101
        /*0636*/ 	.byte	0x0d
	.zero		1


	//   ....[82]....
        /*0638*/ 	.word	0x000058a0
        /*063c*/ 	.word	0x000000ff
        /*0640*/ 	.word	0x00000038
        /*0644*/ 	.short	0x010a
        /*0646*/ 	.byte	0x04
	.zero		1


	//   ....[83]....
        /*0648*/ 	.word	0x000058c0
        /*064c*/ 	.word	0x000000ff
        /*0650*/ 	.word	0x00000040
        /*0654*/ 	.short	0x010a
        /*0656*/ 	.byte	0x04
	.zero		1


	//   ....[84]....
        /*0658*/ 	.word	0x00005900
        /*065c*/ 	.word	0x00000000
        /*0660*/ 	.word	0x00000048
        /*0664*/ 	.short	0x010a
        /*0666*/ 	.byte	0xff
	.zero		1


	//   ....[85]....
        /*0668*/ 	.word	0x00005c80
        /*066c*/ 	.word	0x00000000
        /*0670*/ 	.word	0x00000060
        /*0674*/ 	.short	0x010a
        /*0676*/ 	.byte	0xff
	.zero		1


	//   ....[86]....
        /*0678*/ 	.word	0x00005d90
        /*067c*/ 	.word	0x00000000
        /*0680*/ 	.word	0x00000000
        /*0684*/ 	.short	0x0101
        /*0686*/ 	.byte	0xff
	.zero		1


	//   ....[87]....
        /*0688*/ 	.word	0x000067e0
        /*068c*/ 	.word	0x000000ff
        /*0690*/ 	.word	0x00000020
        /*0694*/ 	.short	0x010a
        /*0696*/ 	.byte	0x24
	.zero		1


	//   ....[88]....
        /*0698*/ 	.word	0x00006820
        /*069c*/ 	.word	0x00000070
        /*06a0*/ 	.word	0x00000080
        /*06a4*/ 	.short	0x010a
        /*06a6*/ 	.byte	0xff
	.zero		1


	//   ....[89]....
        /*06a8*/ 	.word	0x00006910
        /*06ac*/ 	.word	0x000000ff
        /*06b0*/ 	.word	0x00000020
        /*06b4*/ 	.short	0x010a
        /*06b6*/ 	.byte	0x24
	.zero		1


	//   ....[90]....
        /*06b8*/ 	.word	0x00006a00
        /*06bc*/ 	.word	0x00000070
        /*06c0*/ 	.word	0x00000080
        /*06c4*/ 	.short	0x010a
        /*06c6*/ 	.byte	0xff
	.zero		1


	//   ....[91]....
        /*06c8*/ 	.word	0x00007520
        /*06cc*/ 	.word	0x00000000
        /*06d0*/ 	.word	0x00000000
        /*06d4*/ 	.short	0x0101
        /*06d6*/ 	.byte	0xff
	.zero		1


	//   ....[92]....
        /*06d8*/ 	.word	0x00007530
        /*06dc*/ 	.word	0x00000002
        /*06e0*/ 	.word	0x00000020
        /*06e4*/ 	.short	0x010a
        /*06e6*/ 	.byte	0xff
	.zero		1


	//   ....[93]....
        /*06e8*/ 	.word	0x00007610
        /*06ec*/ 	.word	0x00000002
        /*06f0*/ 	.word	0x00000020
        /*06f4*/ 	.short	0x010a
        /*06f6*/ 	.byte	0xff
	.zero		1


	//   ....[94]....
        /*06f8*/ 	.word	0x000081e0
        /*06fc*/ 	.word	0x00000000
        /*0700*/ 	.word	0x00000000
        /*0704*/ 	.short	0x0101
        /*0706*/ 	.byte	0xff
	.zero		1


	//   ....[95]....
        /*0708*/ 	.word	0x000081f0
        /*070c*/ 	.word	0x00000004
        /*0710*/ 	.word	0x00000020
        /*0714*/ 	.short	0x010a
        /*0716*/ 	.byte	0xff
	.zero		1


	//   ....[96]....
        /*0718*/ 	.word	0x000082d0
        /*071c*/ 	.word	0x00000004
        /*0720*/ 	.word	0x00000020
        /*0724*/ 	.short	0x010a
        /*0726*/ 	.byte	0xff
	.zero		1


	//   ....[97]....
        /*0728*/ 	.word	0x000085a0
        /*072c*/ 	.word	0x00000070
        /*0730*/ 	.word	0x00000000
        /*0734*/ 	.short	0x0101
        /*0736*/ 	.byte	0xff
	.zero		1


	//   ....[98]....
        /*0738*/ 	.word	0x00008ee0
        /*073c*/ 	.word	0x00000000
        /*0740*/ 	.word	0x00000000
        /*0744*/ 	.short	0x0101
        /*0746*/ 	.byte	0xff
	.zero		1


	//   ....[99]....
        /*0748*/ 	.word	0x00009150
        /*074c*/ 	.word	0x000000ff
        /*0750*/ 	.word	0x00000000
        /*0754*/ 	.short	0x0101
        /*0756*/ 	.byte	0x04
	.zero		1


	//   ....[100]....
        /*0758*/ 	.word	0x00009170
        /*075c*/ 	.word	0x00000002
        /*0760*/ 	.word	0x000000d0
        /*0764*/ 	.short	0x010a
        /*0766*/ 	.byte	0xff
	.zero		1


	//   ....[101]....
        /*0768*/ 	.word	0x000091d0
        /*076c*/ 	.word	0x00000002
        /*0770*/ 	.word	0x00000010
        /*0774*/ 	.short	0x010a
        /*0776*/ 	.byte	0xff
	.zero		1


	//   ....[102]....
        /*0778*/ 	.word	0x00009230
        /*077c*/ 	.word	0x00000002
        /*0780*/ 	.word	0x00000010
        /*0784*/ 	.short	0x010a
        /*0786*/ 	.byte	0xff
	.zero		1


	//   ....[103]....
        /*0788*/ 	.word	0x00009280
        /*078c*/ 	.word	0x00000002
        /*0790*/ 	.word	0x00000060
        /*0794*/ 	.short	0x010a
        /*0796*/ 	.byte	0xff
	.zero		1


	//   ....[104]....
        /*0798*/ 	.word	0x000092e0
        /*079c*/ 	.word	0x00000000
        /*07a0*/ 	.word	0x00000000
        /*07a4*/ 	.short	0x010a
        /*07a6*/ 	.byte	0xff
	.zero		1


	//   ....[105]....
        /*07a8*/ 	.word	0x00009330
        /*07ac*/ 	.word	0x00000000
        /*07b0*/ 	.word	0x000000c0
        /*07b4*/ 	.short	0x010a
        /*07b6*/ 	.byte	0xff
	.zero		1


	//   ....[106]....
        /*07b8*/ 	.word	0x00009390
        /*07bc*/ 	.word	0x00000000
        /*07c0*/ 	.word	0x00000070
        /*07c4*/ 	.short	0x010a
        /*07c6*/ 	.byte	0xff
	.zero		1


	//   ....[107]....
        /*07c8*/ 	.word	0x000093e0
        /*07cc*/ 	.word	0x00000000
        /*07d0*/ 	.word	0x00000060
        /*07d4*/ 	.short	0x010a
        /*07d6*/ 	.byte	0xff
	.zero		1


	//   ....[108]....
        /*07d8*/ 	.word	0x00009440
        /*07dc*/ 	.word	0x00000000
        /*07e0*/ 	.word	0x00000070
        /*07e4*/ 	.short	0x010a
        /*07e6*/ 	.byte	0xff
	.zero		1


	//   ....[109]....
        /*07e8*/ 	.word	0x000094a0
        /*07ec*/ 	.word	0x00000004
        /*07f0*/ 	.word	0x00000008
        /*07f4*/ 	.short	0x010a
        /*07f6*/ 	.byte	0xff
	.zero		1


	//   ....[110]....
        /*07f8*/ 	.word	0x00009580
        /*07fc*/ 	.word	0x00000002
        /*0800*/ 	.word	0x00000008
        /*0804*/ 	.short	0x010a
        /*0806*/ 	.byte	0xff
	.zero		1


	//   ....[111]....
        /*0808*/ 	.word	0x000095d0
        /*080c*/ 	.word	0x00000000
        /*0810*/ 	.word	0x00000060
        /*0814*/ 	.short	0x010a
        /*0816*/ 	.byte	0xff
	.zero		1


	//   ....[112]....
        /*0818*/ 	.word	0x00009640
        /*081c*/ 	.word	0x00000000
        /*0820*/ 	.word	0x000000a0
        /*0824*/ 	.short	0x010a
        /*0826*/ 	.byte	0xff
	.zero		1


	//   ....[113]....
        /*0828*/ 	.word	0x000096a0
        /*082c*/ 	.word	0x00000000
        /*0830*/ 	.word	0x00000000
        /*0834*/ 	.short	0x010a
        /*0836*/ 	.byte	0xff
	.zero		1


	//   ....[114]....
        /*0838*/ 	.word	0x00009700
        /*083c*/ 	.word	0x00000000
        /*0840*/ 	.word	0x00000000
        /*0844*/ 	.short	0x010a
        /*0846*/ 	.byte	0xff
	.zero		1


	//   ....[115]....
        /*0848*/ 	.word	0x00009760
        /*084c*/ 	.word	0x00000000
        /*0850*/ 	.word	0x00000000
        /*0854*/ 	.short	0x010a
        /*0856*/ 	.byte	0xff
	.zero		1


	//   ....[116]....
        /*0858*/ 	.word	0x000097c0
        /*085c*/ 	.word	0x00000000
        /*0860*/ 	.word	0x00000000
        /*0864*/ 	.short	0x010a
        /*0866*/ 	.byte	0xff
	.zero		1


	//   ....[117]....
        /*0868*/ 	.word	0x00009820
        /*086c*/ 	.word	0x00000000
        /*0870*/ 	.word	0x000000e0
        /*0874*/ 	.short	0x010a
        /*0876*/ 	.byte	0xff
	.zero		1


	//   ....[118]....
        /*0878*/ 	.word	0x00009870
        /*087c*/ 	.word	0x00000000
        /*0880*/ 	.word	0x00000060
        /*0884*/ 	.short	0x010a
        /*0886*/ 	.byte	0xff
	.zero		1


	//   ....[119]....
        /*0888*/ 	.word	0x000098d0
        /*088c*/ 	.word	0x00000000
        /*0890*/ 	.word	0x00000058
        /*0894*/ 	.short	0x010a
        /*0896*/ 	.byte	0xff
	.zero		1


	//   ....[120]....
        /*0898*/ 	.word	0x00009930
        /*089c*/ 	.word	0x00000000
        /*08a0*/ 	.word	0x00000038
        /*08a4*/ 	.short	0x010a
        /*08a6*/ 	.byte	0xff
	.zero		1


	//   ....[121]....
        /*08a8*/ 	.word	0x00009990
        /*08ac*/ 	.word	0x00000000
        /*08b0*/ 	.word	0x00000040
        /*08b4*/ 	.short	0x010a
        /*08b6*/ 	.byte	0xff
	.zero		1


	//   ....[122]....
        /*08b8*/ 	.word	0x000099f0
        /*08bc*/ 	.word	0x00000000
        /*08c0*/ 	.word	0x00000048
        /*08c4*/ 	.short	0x010a
        /*08c6*/ 	.byte	0xff
	.zero		1


	//   ....[123]....
        /*08c8*/ 	.word	0x00009a50
        /*08cc*/ 	.word	0x00000000
        /*08d0*/ 	.word	0x00000038
        /*08d4*/ 	.short	0x010a
        /*08d6*/ 	.byte	0xff
	.zero		1


	//   ....[124]....
        /*08d8*/ 	.word	0x00009ab0
        /*08dc*/ 	.word	0x00000000
        /*08e0*/ 	.word	0x00000040
        /*08e4*/ 	.short	0x010a
        /*08e6*/ 	.byte	0xff
	.zero		1


	//   ....[125]....
        /*08e8*/ 	.word	0x00009b00
        /*08ec*/ 	.word	0x00000000
        /*08f0*/ 	.word	0x00000060
        /*08f4*/ 	.short	0x010a
        /*08f6*/ 	.byte	0xff
	.zero		1


	//   ....[126]....
        /*08f8*/ 	.word	0x00009b60
        /*08fc*/ 	.word	0x00000002
        /*0900*/ 	.word	0x00000020
        /*0904*/ 	.short	0x010a
        /*0906*/ 	.byte	0xff
	.zero		1


	//   ....[127]....
        /*0908*/ 	.word	0x00009bb0
        /*090c*/ 	.word	0x00000070
        /*0910*/ 	.word	0x00000080
        /*0914*/ 	.short	0x010a
        /*0916*/ 	.byte	0xff
	.zero		1


	//   ....[128]....
        /*0918*/ 	.word	0x00009c00
        /*091c*/ 	.word	0x00000002
        /*0920*/ 	.word	0x00000020
        /*0924*/ 	.short	0x010a
        /*0926*/ 	.byte	0xff
	.zero		1


	//   ....[129]....
        /*0928*/ 	.word	0x00009c50
        /*092c*/ 	.word	0x00000004
        /*0930*/ 	.word	0x00000020
        /*0934*/ 	.short	0x010a
        /*0936*/ 	.byte	0xff
	.zero		1


	//----- nvinfo : EIATTR_NUM_MBARRIERS
	.align		4
.L_47:
        /*0938*/ 	.byte	0x03, 0x38
        /*093a*/ 	.short	0x001d


	//----- nvinfo : EIATTR_EXIT_INSTR_OFFSETS
	.align		4
        /*093c*/ 	.byte	0x04, 0x1c
        /*093e*/ 	.short	(.L_49 - .L_48)


	//   ....[0]....
.L_48:
        /*0940*/ 	.word	0x00002ad0


	//   ....[1]....
        /*0944*/ 	.word	0x00002fd0


	//   ....[2]....
        /*0948*/ 	.word	0x00003030


	//   ....[3]....
        /*094c*/ 	.word	0x00004950


	//   ....[4]....
        /*0950*/ 	.word	0x00005930


	//   ....[5]....
        /*0954*/ 	.word	0x00005970


	//   ....[6]....
        /*0958*/ 	.word	0x00009040


	//   ....[7]....
        /*095c*/ 	.word	0x000090c0


	//   ....[8]....
        /*0960*/ 	.word	0x000090f0


	//   ....[9]....
        /*0964*/ 	.word	0x00009160


	//----- nvinfo : EIATTR_MAX_THREADS
	.align		4
.L_49:
        /*0968*/ 	.byte	0x04, 0x05
        /*096a*/ 	.short	(.L_51 - .L_50)
.L_50:
        /*096c*/ 	.word	0x00000100
        /*0970*/ 	.word	0x00000001
        /*0974*/ 	.word	0x00000001


	//----- nvinfo : EIATTR_CRS_STACK_SIZE
	.align		4
.L_51:
        /*0978*/ 	.byte	0x04, 0x1e
        /*097a*/ 	.short	(.L_53 - .L_52)
.L_52:
        /*097c*/ 	.word	0x00000000


	//----- nvinfo : EIATTR_CBANK_PARAM_SIZE
	.align		4
.L_53:
        /*0980*/ 	.byte	0x03, 0x19
        /*0982*/ 	.short	0x0800


	//----- nvinfo : EIATTR_PARAM_CBANK
	.align		4
        /*0984*/ 	.byte	0x04, 0x0a
        /*0986*/ 	.short	(.L_55 - .L_54)
	.align		4
.L_54:
        /*0988*/ 	.word	index@(.nv.constant0._ZN7cutlass13device_kernelINS_4gemm6kernel13GemmUniversalIN4cute5tupleIJiiiiEEENS1_10collective13CollectiveMmaINS1_35MainloopSm100TmaUmmaWarpSpecializedILi2ELi2ELi4ENS5_IJNS4_1CILi2EEENSA_ILi1EEESC_EEEEENS5_IJNSA_ILi128EEENSA_ILi192EEENSA_ILi256EEEEEENS_6half_tENS5_IJlSC_lEEESJ_SK_NS4_8TiledMMAINS4_8MMA_AtomIJNS4_26SM100_MMA_F16BF16_2x1SM_SSISJ_SJ_fLi128ELi192ELNS4_4UMMA5MajorE0ELSP_0ELNSO_7ScaleInE0ELSQ_0EEEEEENS4_6LayoutINS5_IJSC_SC_SC_EEENS5_IJNSA_ILi0EEESV_SV_EEEEENS5_IJNS4_10UnderscoreESY_SY_EEEEENS4_18SM100_TMA_2SM_LOADENS4_14ComposedLayoutINS4_7SwizzleILi3ELi4ELi3EEENS4_18smem_ptr_flag_bitsILi16EEENST_INS5_IJNSA_ILi8EEENSA_ILi64EEEEEENS5_IJS18_SC_EEEEEEEvNS4_8identityES11_S1C_vS1D_EENS_8epilogue10collective18CollectiveEpilogueINS1F_23Sm100TmaWarpSpecializedILi3ELi2ELi32ELb1ELb0EEEJNS5_IJS18_SG_SH_EEENS5_IJNST_IS18_SC_EENST_INS5_IJNSA_ILi32EEESB_EEENS5_IJSC_NSA_ILi96EEEEEEEEEEESJ_SK_SJ_SK_NS1F_6fusion15FusionCallbacksIS1J_NS1S_17LinearCombinationISJ_fSJ_fLNS_15FloatRoundStyleE2EEES1K_S1R_JEEENS4_5SM1004TMEM4LOAD26SM100_TMEM_LOAD_32dp32b32xENS4_13SM90_TMA_LOADENS12_INS13_ILi2ELi4ELi3EEES16_NST_INS5_IJS17_S1M_EEENS5_IJS1M_SC_EEEEEEENS4_39AutoVectorizingCopyWithAssumedAlignmentILi128EEENS4_14SM90_TMA_STOREES27_S29_S29_EEEvvEEEEvNT_6ParamsE)
        /*098c*/ 	.short	0x0380
        /*098e*/ 	.short	0x0800


	//----- nvinfo : EIATTR_SW_WAR
	.align		4
.L_55:
        /*0990*/ 	.byte	0x04, 0x36
        /*0992*/ 	.short	(.L_57 - .L_56)
.L_56:
        /*0994*/ 	.word	0x00000008
.L_57:


//--------------------- .nv.callgraph             --------------------------
	.section	.nv.callgraph,"",@"SHT_CUDA_CALLGRAPH"
	.align	4
	.sectionentsize	8
	.align		4
        /*0000*/ 	.word	0x00000000
	.align		4
        /*0004*/ 	.word	0xffffffff
	.align		4
        /*0008*/ 	.word	index@(_ZN7cutlass13device_kernelINS_4gemm6kernel13GemmUniversalIN4cute5tupleIJiiiiEEENS1_10collective13CollectiveMmaINS1_35MainloopSm100TmaUmmaWarpSpecializedILi2ELi2ELi4ENS5_IJNS4_1CILi2EEENSA_ILi1EEESC_EEEEENS5_IJNSA_ILi128EEENSA_ILi192EEENSA_ILi256EEEEEENS_6half_tENS5_IJlSC_lEEESJ_SK_NS4_8TiledMMAINS4_8MMA_AtomIJNS4_26SM100_MMA_F16BF16_2x1SM_SSISJ_SJ_fLi128ELi192ELNS4_4UMMA5MajorE0ELSP_0ELNSO_7ScaleInE0ELSQ_0EEEEEENS4_6LayoutINS5_IJSC_SC_SC_EEENS5_IJNSA_ILi0EEESV_SV_EEEEENS5_IJNS4_10UnderscoreESY_SY_EEEEENS4_18SM100_TMA_2SM_LOADENS4_14ComposedLayoutINS4_7SwizzleILi3ELi4ELi3EEENS4_18smem_ptr_flag_bitsILi16EEENST_INS5_IJNSA_ILi8EEENSA_ILi64EEEEEENS5_IJS18_SC_EEEEEEEvNS4_8identityES11_S1C_vS1D_EENS_8epilogue10collective18CollectiveEpilogueINS1F_23Sm100TmaWarpSpecializedILi3ELi2ELi32ELb1ELb0EEEJNS5_IJS18_SG_SH_EEENS5_IJNST_IS18_SC_EENST_INS5_IJNSA_ILi32EEESB_EEENS5_IJSC_NSA_ILi96EEEEEEEEEEESJ_SK_SJ_SK_NS1F_6fusion15FusionCallbacksIS1J_NS1S_17LinearCombinationISJ_fSJ_fLNS_15FloatRoundStyleE2EEES1K_S1R_JEEENS4_5SM1004TMEM4LOAD26SM100_TMEM_LOAD_32dp32b32xENS4_13SM90_TMA_LOADENS12_INS13_ILi2ELi4ELi3EEES16_NST_INS5_IJS17_S1M_EEENS5_IJS1M_SC_EEEEEEENS4_39AutoVectorizingCopyWithAssumedAlignmentILi128EEENS4_14SM90_TMA_STOREES27_S29_S29_EEEvvEEEEvNT_6ParamsE)
	.align		4
        /*000c*/ 	.word	index@(__assertfail)
	.align		4
        /*0010*/ 	.word	0x00000000
	.align		4
        /*0014*/ 	.word	0xfffffffe
	.align		4
        /*0018*/ 	.word	0x00000000
	.align		4
        /*001c*/ 	.word	0xfffffffd
	.align		4
        /*0020*/ 	.word	0x00000000
	.align		4
        /*0024*/ 	.word	0xfffffffc


//--------------------- .nv.constant4             --------------------------
	.section	.nv.constant4,"a",@progbits
	.align	8
	.align		8
.nv.constant4:
        /*0000*/ 	.dword	__assertfail
	.align		8
        /*0008*/ 	.dword	__unnamed_1
	.align		8
        /*0010*/ 	.dword	__unnamed_2
	.align		8
        /*0018*/ 	.dword	_ZN40_INTERNAL_c72e1fff_4_k_cu_667613ee_259574cuda3std3__45__cpo5beginE
	.align		8
        /*0020*/ 	.dword	_ZN40_INTERNAL_c72e1fff_4_k_cu_667613ee_259574cuda3std3__45__cpo3endE
	.align		8
        /*0028*/ 	.dword	_ZN40_INTERNAL_c72e1fff_4_k_cu_667613ee_259574cuda3std3__45__cpo6cbeginE
	.align		8
        /*0030*/ 	.dword	_ZN40_INTERNAL_c72e1fff_4_k_cu_667613ee_259574cuda3std3__45__cpo4cendE
	.align		8
        /*0038*/ 	.dword	_ZN40_INTERNAL_c72e1fff_4_k_cu_667613ee_259574cuda3std3__442_GLOBAL__N__c72e1fff_4_k_cu_667613ee_259576ignoreE
	.align		8
        /*0040*/ 	.dword	_ZN40_INTERNAL_c72e1fff_4_k_cu_667613ee_259574cuda3std3__419piecewise_constructE
	.align		8
        /*0048*/ 	.dword	_ZN40_INTERNAL_c72e1fff_4_k_cu_667613ee_259574cuda3std3__48in_placeE
	.align		8
        /*0050*/ 	.dword	_ZN40_INTERNAL_c72e1fff_4_k_cu_667613ee_259574cuda3std6ranges3__45__cpo4swapE
	.align		8
        /*0058*/ 	.dword	_ZN40_INTERNAL_c72e1fff_4_k_cu_667613ee_259574cuda3std6ranges3__45__cpo9iter_moveE
	.align		8
        /*0060*/ 	.dword	_ZN40_INTERNAL_c72e1fff_4_k_cu_667613ee_259574cute7productE
	.align		8
        /*0068*/ 	.dword	_ZN40_INTERNAL_c72e1fff_4_k_cu_667613ee_259574cute1_E
	.align		8
        /*0070*/ 	.dword	$str$25
	.align		8
        /*0078*/ 	.dword	$str$26
	.align		8
        /*0080*/ 	.dword	$str$27
	.align		8
        /*0088*/ 	.dword	$str$28


//--------------------- .text._ZN7cutlass13device_kernelINS_4gemm6kernel13GemmUniversalIN4cute5tupleIJiiiiEEENS1_10collective13CollectiveMmaINS1_35MainloopSm100TmaUmmaWarpSpecializedILi2ELi2ELi4ENS5_IJNS4_1CILi2EEENSA_ILi1EEESC_EEEEENS5_IJNSA_ILi128EEENSA_ILi192EEENSA_ILi256EEEEEENS_6half_tENS5_IJlSC_lEEESJ_SK_NS4_8TiledMMAINS4_8MMA_AtomIJNS4_26SM100_MMA_F16BF16_2x1SM_SSISJ_SJ_fLi128ELi192ELNS4_4UMMA5MajorE0ELSP_0ELNSO_7ScaleInE0ELSQ_0EEEEEENS4_6LayoutINS5_IJSC_SC_SC_EEENS5_IJNSA_ILi0EEESV_SV_EEEEENS5_IJNS4_10UnderscoreESY_SY_EEEEENS4_18SM100_TMA_2SM_LOADENS4_14ComposedLayoutINS4_7SwizzleILi3ELi4ELi3EEENS4_18smem_ptr_flag_bitsILi16EEENST_INS5_IJNSA_ILi8EEENSA_ILi64EEEEEENS5_IJS18_SC_EEEEEEEvNS4_8identityES11_S1C_vS1D_EENS_8epilogue10collective18CollectiveEpilogueINS1F_23Sm100TmaWarpSpecializedILi3ELi2ELi32ELb1ELb0EEEJNS5_IJS18_SG_SH_EEENS5_IJNST_IS18_SC_EENST_INS5_IJNSA_ILi32EEESB_EEENS5_IJSC_NSA_ILi96EEEEEEEEEEESJ_SK_SJ_SK_NS1F_6fusion15FusionCallbacksIS1J_NS1S_17LinearCombinationISJ_fSJ_fLNS_15FloatRoundStyleE2EEES1K_S1R_JEEENS4_5SM1004TMEM4LOAD26SM100_TMEM_LOAD_32dp32b32xENS4_13SM90_TMA_LOADENS12_INS13_ILi2ELi4ELi3EEES16_NST_INS5_IJS17_S1M_EEENS5_IJS1M_SC_EEEEEEENS4_39AutoVectorizingCopyWithAssumedAlignmentILi128EEENS4_14SM90_TMA_STOREES27_S29_S29_EEEvvEEEEvNT_6ParamsE --------------------------
	.section	.text._ZN7cutlass13device_kernelINS_4gemm6kernel13GemmUniversalIN4cute5tupleIJiiiiEEENS1_10collective13CollectiveMmaINS1_35MainloopSm100TmaUmmaWarpSpecializedILi2ELi2ELi4ENS5_IJNS4_1CILi2EEENSA_ILi1EEESC_EEEEENS5_IJNSA_ILi128EEENSA_ILi192EEENSA_ILi256EEEEEENS_6half_tENS5_IJlSC_lEEESJ_SK_NS4_8TiledMMAINS4_8MMA_AtomIJNS4_26SM100_MMA_F16BF16_2x1SM_SSISJ_SJ_fLi128ELi192ELNS4_4UMMA5MajorE0ELSP_0ELNSO_7ScaleInE0ELSQ_0EEEEEENS4_6LayoutINS5_IJSC_SC_SC_EEENS5_IJNSA_ILi0EEESV_SV_EEEEENS5_IJNS4_10UnderscoreESY_SY_EEEEENS4_18SM100_TMA_2SM_LOADENS4_14ComposedLayoutINS4_7SwizzleILi3ELi4ELi3EEENS4_18smem_ptr_flag_bitsILi16EEENST_INS5_IJNSA_ILi8EEENSA_ILi64EEEEEENS5_IJS18_SC_EEEEEEEvNS4_8identityES11_S1C_vS1D_EENS_8epilogue10collective18CollectiveEpilogueINS1F_23Sm100TmaWarpSpecializedILi3ELi2ELi32ELb1ELb0EEEJNS5_IJS18_SG_SH_EEENS5_IJNST_IS18_SC_EENST_INS5_IJNSA_ILi32EEESB_EEENS5_IJSC_NSA_ILi96EEEEEEEEEEESJ_SK_SJ_SK_NS1F_6fusion15FusionCallbacksIS1J_NS1S_17LinearCombinationISJ_fSJ_fLNS_15FloatRoundStyleE2EEES1K_S1R_JEEENS4_5SM1004TMEM4LOAD26SM100_TMEM_LOAD_32dp32b32xENS4_13SM90_TMA_LOADENS12_INS13_ILi2ELi4ELi3EEES16_NST_INS5_IJS17_S1M_EEENS5_IJS1M_SC_EEEEEEENS4_39AutoVectorizingCopyWithAssumedAlignmentILi128EEENS4_14SM90_TMA_STOREES27_S29_S29_EEEvvEEEEvNT_6ParamsE,"ax",@progbits
	.align	128
.text._ZN7cutlass13device_kernelINS_4gemm6kernel13GemmUniversalIN4cute5tupleIJiiiiEEENS1_10collective13CollectiveMmaINS1_35MainloopSm100TmaUmmaWarpSpecializedILi2ELi2ELi4ENS5_IJNS4_1CILi2EEENSA_ILi1EEESC_EEEEENS5_IJNSA_ILi128EEENSA_ILi192EEENSA_ILi256EEEEEENS_6half_tENS5_IJlSC_lEEESJ_SK_NS4_8TiledMMAINS4_8MMA_AtomIJNS4_26SM100_MMA_F16BF16_2x1SM_SSISJ_SJ_fLi128ELi192ELNS4_4UMMA5MajorE0ELSP_0ELNSO_7ScaleInE0ELSQ_0EEEEEENS4_6LayoutINS5_IJSC_SC_SC_EEENS5_IJNSA_ILi0EEESV_SV_EEEEENS5_IJNS4_10UnderscoreESY_SY_EEEEENS4_18SM100_TMA_2SM_LOADENS4_14ComposedLayoutINS4_7SwizzleILi3ELi4ELi3EEENS4_18smem_ptr_flag_bitsILi16EEENST_INS5_IJNSA_ILi8EEENSA_ILi64EEEEEENS5_IJS18_SC_EEEEEEEvNS4_8identityES11_S1C_vS1D_EENS_8epilogue10collective18CollectiveEpilogueINS1F_23Sm100TmaWarpSpecializedILi3ELi2ELi32ELb1ELb0EEEJNS5_IJS18_SG_SH_EEENS5_IJNST_IS18_SC_EENST_INS5_IJNSA_ILi32EEESB_EEENS5_IJSC_NSA_ILi96EEEEEEEEEEESJ_SK_SJ_SK_NS1F_6fusion15FusionCallbacksIS1J_NS1S_17LinearCombinationISJ_fSJ_fLNS_15FloatRoundStyleE2EEES1K_S1R_JEEENS4_5SM1004TMEM4LOAD26SM100_TMEM_LOAD_32dp32b32xENS4_13SM90_TMA_LOADENS12_INS13_ILi2ELi4ELi3EEES16_NST_INS5_IJS17_S1M_EEENS5_IJS1M_SC_EEEEEEENS4_39AutoVectorizingCopyWithAssumedAlignmentILi128EEENS4_14SM90_TMA_STOREES27_S29_S29_EEEvvEEEEvNT_6ParamsE:
        .type           _ZN7cutlass13device_kernelINS_4gemm6kernel13GemmUniversalIN4cute5tupleIJiiiiEEENS1_10collective13CollectiveMmaINS1_35MainloopSm100TmaUmmaWarpSpecializedILi2ELi2ELi4ENS5_IJNS4_1CILi2EEENSA_ILi1EEESC_EEEEENS5_IJNSA_ILi128EEENSA_ILi192EEENSA_ILi256EEEEEENS_6half_tENS5_IJlSC_lEEESJ_SK_NS4_8TiledMMAINS4_8MMA_AtomIJNS4_26SM100_MMA_F16BF16_2x1SM_SSISJ_SJ_fLi128ELi192ELNS4_4UMMA5MajorE0ELSP_0ELNSO_7ScaleInE0ELSQ_0EEEEEENS4_6LayoutINS5_IJSC_SC_SC_EEENS5_IJNSA_ILi0EEESV_SV_EEEEENS5_IJNS4_10UnderscoreESY_SY_EEEEENS4_18SM100_TMA_2SM_LOADENS4_14ComposedLayoutINS4_7SwizzleILi3ELi4ELi3EEENS4_18smem_ptr_flag_bitsILi16EEENST_INS5_IJNSA_ILi8EEENSA_ILi64EEEEEENS5_IJS18_SC_EEEEEEEvNS4_8identityES11_S1C_vS1D_EENS_8epilogue10collective18CollectiveEpilogueINS1F_23Sm100TmaWarpSpecializedILi3ELi2ELi32ELb1ELb0EEEJNS5_IJS18_SG_SH_EEENS5_IJNST_IS18_SC_EENST_INS5_IJNSA_ILi32EEESB_EEENS5_IJSC_NSA_ILi96EEEEEEEEEEESJ_SK_SJ_SK_NS1F_6fusion15FusionCallbacksIS1J_NS1S_17LinearCombinationISJ_fSJ_fLNS_15FloatRoundStyleE2EEES1K_S1R_JEEENS4_5SM1004TMEM4LOAD26SM100_TMEM_LOAD_32dp32b32xENS4_13SM90_TMA_LOADENS12_INS13_ILi2ELi4ELi3EEES16_NST_INS5_IJS17_S1M_EEENS5_IJS1M_SC_EEEEEEENS4_39AutoVectorizingCopyWithAssumedAlignmentILi128EEENS4_14SM90_TMA_STOREES27_S29_S29_EEEvvEEEEvNT_6ParamsE,@function
        .size           _ZN7cutlass13device_kernelINS_4gemm6kernel13GemmUniversalIN4cute5tupleIJiiiiEEENS1_10collective13CollectiveMmaINS1_35MainloopSm100TmaUmmaWarpSpecializedILi2ELi2ELi4ENS5_IJNS4_1CILi2EEENSA_ILi1EEESC_EEEEENS5_IJNSA_ILi128EEENSA_ILi192EEENSA_ILi256EEEEEENS_6half_tENS5_IJlSC_lEEESJ_SK_NS4_8TiledMMAINS4_8MMA_AtomIJNS4_26SM100_MMA_F16BF16_2x1SM_SSISJ_SJ_fLi128ELi192ELNS4_4UMMA5MajorE0ELSP_0ELNSO_7ScaleInE0ELSQ_0EEEEEENS4_6LayoutINS5_IJSC_SC_SC_EEENS5_IJNSA_ILi0EEESV_SV_EEEEENS5_IJNS4_10UnderscoreESY_SY_EEEEENS4_18SM100_TMA_2SM_LOADENS4_14ComposedLayoutINS4_7SwizzleILi3ELi4ELi3EEENS4_18smem_ptr_flag_bitsILi16EEENST_INS5_IJNSA_ILi8EEENSA_ILi64EEEEEENS5_IJS18_SC_EEEEEEEvNS4_8identityES11_S1C_vS1D_EENS_8epilogue10collective18CollectiveEpilogueINS1F_23Sm100TmaWarpSpecializedILi3ELi2ELi32ELb1ELb0EEEJNS5_IJS18_SG_SH_EEENS5_IJNST_IS18_SC_EENST_INS5_IJNSA_ILi32EEESB_EEENS5_IJSC_NSA_ILi96EEEEEEEEEEESJ_SK_SJ_SK_NS1F_6fusion15FusionCallbacksIS1J_NS1S_17LinearCombinationISJ_fSJ_fLNS_15FloatRoundStyleE2EEES1K_S1R_JEEENS4_5SM1004TMEM4LOAD26SM100_TMEM_LOAD_32dp32b32xENS4_13SM90_TMA_LOADENS12_INS13_ILi2ELi4ELi3EEES16_NST_INS5_IJS17_S1M_EEENS5_IJS1M_SC_EEEEEEENS4_39AutoVectorizingCopyWithAssumedAlignmentILi128EEENS4_14SM90_TMA_STOREES27_S29_S29_EEEvvEEEEvNT_6ParamsE,(.L_x_178 - _ZN7cutlass13device_kernelINS_4gemm6kernel13GemmUniversalIN4cute5tupleIJiiiiEEENS1_10collective13CollectiveMmaINS1_35MainloopSm100TmaUmmaWarpSpecializedILi2ELi2ELi4ENS5_IJNS4_1CILi2EEENSA_ILi1EEESC_EEEEENS5_IJNSA_ILi128EEENSA_ILi192EEENSA_ILi256EEEEEENS_6half_tENS5_IJlSC_lEEESJ_SK_NS4_8TiledMMAINS4_8MMA_AtomIJNS4_26SM100_MMA_F16BF16_2x1SM_SSISJ_SJ_fLi128ELi192ELNS4_4UMMA5MajorE0ELSP_0ELNSO_7ScaleInE0ELSQ_0EEEEEENS4_6LayoutINS5_IJSC_SC_SC_EEENS5_IJNSA_ILi0EEESV_SV_EEEEENS5_IJNS4_10UnderscoreESY_SY_EEEEENS4_18SM100_TMA_2SM_LOADENS4_14ComposedLayoutINS4_7SwizzleILi3ELi4ELi3EEENS4_18smem_ptr_flag_bitsILi16EEENST_INS5_IJNSA_ILi8EEENSA_ILi64EEEEEENS5_IJS18_SC_EEEEEEEvNS4_8identityES11_S1C_vS1D_EENS_8epilogue10collective18CollectiveEpilogueINS1F_23Sm100TmaWarpSpecializedILi3ELi2ELi32ELb1ELb0EEEJNS5_IJS18_SG_SH_EEENS5_IJNST_IS18_SC_EENST_INS5_IJNSA_ILi32EEESB_EEENS5_IJSC_NSA_ILi96EEEEEEEEEEESJ_SK_SJ_SK_NS1F_6fusion15FusionCallbacksIS1J_NS1S_17LinearCombinationISJ_fSJ_fLNS_15FloatRoundStyleE2EEES1K_S1R_JEEENS4_5SM1004TMEM4LOAD26SM100_TMEM_LOAD_32dp32b32xENS4_13SM90_TMA_LOADENS12_INS13_ILi2ELi4ELi3EEES16_NST_INS5_IJS17_S1M_EEENS5_IJS1M_SC_EEEEEEENS4_39AutoVectorizingCopyWithAssumedAlignmentILi128EEENS4_14SM90_TMA_STOREES27_S29_S29_EEEvvEEEEvNT_6ParamsE)
        .other          _ZN7cutlass13device_kernelINS_4gemm6kernel13GemmUniversalIN4cute5tupleIJiiiiEEENS1_10collective13CollectiveMmaINS1_35MainloopSm100TmaUmmaWarpSpecializedILi2ELi2ELi4ENS5_IJNS4_1CILi2EEENSA_ILi1EEESC_EEEEENS5_IJNSA_ILi128EEENSA_ILi192EEENSA_ILi256EEEEEENS_6half_tENS5_IJlSC_lEEESJ_SK_NS4_8TiledMMAINS4_8MMA_AtomIJNS4_26SM100_MMA_F16BF16_2x1SM_SSISJ_SJ_fLi128ELi192ELNS4_4UMMA5MajorE0ELSP_0ELNSO_7ScaleInE0ELSQ_0EEEEEENS4_6LayoutINS5_IJSC_SC_SC_EEENS5_IJNSA_ILi0EEESV_SV_EEEEENS5_IJNS4_10UnderscoreESY_SY_EEEEENS4_18SM100_TMA_2SM_LOADENS4_14ComposedLayoutINS4_7SwizzleILi3ELi4ELi3EEENS4_18smem_ptr_flag_bitsILi16EEENST_INS5_IJNSA_ILi8EEENSA_ILi64EEEEEENS5_IJS18_SC_EEEEEEEvNS4_8identityES11_S1C_vS1D_EENS_8epilogue10collective18CollectiveEpilogueINS1F_23Sm100TmaWarpSpecializedILi3ELi2ELi32ELb1ELb0EEEJNS5_IJS18_SG_SH_EEENS5_IJNST_IS18_SC_EENST_INS5_IJNSA_ILi32EEESB_EEENS5_IJSC_NSA_ILi96EEEEEEEEEEESJ_SK_SJ_SK_NS1F_6fusion15FusionCallbacksIS1J_NS1S_17LinearCombinationISJ_fSJ_fLNS_15FloatRoundStyleE2EEES1K_S1R_JEEENS4_5SM1004TMEM4LOAD26SM100_TMEM_LOAD_32dp32b32xENS4_13SM90_TMA_LOADENS12_INS13_ILi2ELi4ELi3EEES16_NST_INS5_IJS17_S1M_EEENS5_IJS1M_SC_EEEEEEENS4_39AutoVectorizingCopyWithAssumedAlignmentILi128EEENS4_14SM90_TMA_STOREES27_S29_S29_EEEvvEEEEvNT_6ParamsE,@"STO_CUDA_ENTRY STV_DEFAULT"
_ZN7cutlass13device_kernelINS_4gemm6kernel13GemmUniversalIN4cute5tupleIJiiiiEEENS1_10collective13CollectiveMmaINS1_35MainloopSm100TmaUmmaWarpSpecializedILi2ELi2ELi4ENS5_IJNS4_1CILi2EEENSA_ILi1EEESC_EEEEENS5_IJNSA_ILi128EEENSA_ILi192EEENSA_ILi256EEEEEENS_6half_tENS5_IJlSC_lEEESJ_SK_NS4_8TiledMMAINS4_8MMA_AtomIJNS4_26SM100_MMA_F16BF16_2x1SM_SSISJ_SJ_fLi128ELi192ELNS4_4UMMA5MajorE0ELSP_0ELNSO_7ScaleInE0ELSQ_0EEEEEENS4_6LayoutINS5_IJSC_SC_SC_EEENS5_IJNSA_ILi0EEESV_SV_EEEEENS5_IJNS4_10UnderscoreESY_SY_EEEEENS4_18SM100_TMA_2SM_LOADENS4_14ComposedLayoutINS4_7SwizzleILi3ELi4ELi3EEENS4_18smem_ptr_flag_bitsILi16EEENST_INS5_IJNSA_ILi8EEENSA_ILi64EEEEEENS5_IJS18_SC_EEEEEEEvNS4_8identityES11_S1C_vS1D_EENS_8epilogue10collective18CollectiveEpilogueINS1F_23Sm100TmaWarpSpecializedILi3ELi2ELi32ELb1ELb0EEEJNS5_IJS18_SG_SH_EEENS5_IJNST_IS18_SC_EENST_INS5_IJNSA_ILi32EEESB_EEENS5_IJSC_NSA_ILi96EEEEEEEEEEESJ_SK_SJ_SK_NS1F_6fusion15FusionCallbacksIS1J_NS1S_17LinearCombinationISJ_fSJ_fLNS_15FloatRoundStyleE2EEES1K_S1R_JEEENS4_5SM1004TMEM4LOAD26SM100_TMEM_LOAD_32dp32b32xENS4_13SM90_TMA_LOADENS12_INS13_ILi2ELi4ELi3EEES16_NST_INS5_IJS17_S1M_EEENS5_IJS1M_SC_EEEEEEENS4_39AutoVectorizingCopyWithAssumedAlignmentILi128EEENS4_14SM90_TMA_STOREES27_S29_S29_EEEvvEEEEvNT_6ParamsE:
[----:B------:R-:W1:Y:S01]  /*0000*/  LDC R1, c[0x0][0x37c] ;  /* 0x0000df00ff017b82 */ /* 0x000e620000000800 */
[----:B------:R-:W2:Y:S01]  /*0010*/  S2R R105, SR_TID.X ;  /* 0x0000000000697919 */ /* 0x000ea20000002100 */
[----:B------:R-:W3:Y:S06]  /*0020*/  LDCU.64 UR8, c[0x0][0x890] ;  /* 0x00011200ff0877ac */ /* 0x000eec0008000a00 */
[----:B------:R-:W4:Y:S01]  /*0030*/  S2UR UR37, SR_CgaCtaId ;  /* 0x00000000002579c3 */ /* 0x000f220000008800 */
[----:B------:R-:W-:Y:S02]  /*0040*/  PRMT R92, RZ, 0x7610, R92 ;  /* 0x00007610ff5c7816 */ /* 0x000fe4000000005c */
[----:B------:R-:W-:Y:S01]  /*0050*/  ELECT P1, URZ, PT ;  /* 0x0000000000ff782f */ /* 0x000fe20003820000 */
[----:B------:R-:W1:Y:S01]  /*0060*/  LDCU.64 UR52, c[0x0][0x358] ;  /* 0x00006b00ff3477ac */ /* 0x000e620008000a00 */
[----:B---3--:R-:W-:-:S04]  /*0070*/  UISETP.NE.U32.AND UP0, UPT, UR8, URZ, UPT ;  /* 0x000000ff0800728c */ /* 0x008fc8000bf05070 */
[----:B------:R-:W-:Y:S02]  /*0080*/  UISETP.NE.AND.EX UP0, UPT, UR9, URZ, UPT, UP0 ;  /* 0x000000ff0900728c */ /* 0x000fe4000bf05300 */
[----:B----4-:R-:W-:Y:S02]  /*0090*/  ULOP3.LUT UR5, UR37, 0x1, URZ, 0xc0, !UPT ;  /* 0x0000000125057892 */ /* 0x010fe4000f8ec0ff */
[----:B------:R-:W-:Y:S01]  /*00a0*/  ULOP3.LUT UR4, UR37, 0x1, URZ, 0x3c, !UPT ;  /* 0x0000000125047892 */ /* 0x000fe2000f8e3cff */
[----:B--2---:R-:W-:-:S03]  /*00b0*/  SHF.R.U32.HI R96, RZ, 0x5, R105 ;  /* 0x00000005ff607819 */ /* 0x004fc60000011669 */
[----:B------:R-:W-:Y:S02]  /*00c0*/  IMAD.U32 R12, RZ, RZ, UR5 ;  /* 0x00000005ff0c7e24 */ /* 0x000fe4000f8e00ff */
[----:B------:R-:W-:Y:S01]  /*00d0*/  IMAD.U32 R11, RZ, RZ, UR4 ;  /* 0x00000004ff0b7e24 */ /* 0x000fe2000f8e00ff */
[----:B------:R-:W2:Y:S02]  /*00e0*/  SHFL.IDX PT, R0, R96, RZ, 0x1f ;  /* 0x00001fff60007589 */ /* 0x000ea400000e0000 */
[----:B--2---:R-:W-:Y:S01]  /*00f0*/  R2UR UR10, R0 ;  /* 0x00000000000a72ca */ /* 0x004fe200000e0000 */
[----:B-1----:R-:W-:-:S14]  /*0100*/  BRA.U UP0, `(.L_x_0) ;  /* 0x00000001002c7547 */ /* 0x002fdc000b800000 */
[----:B------:R-:W1:Y:S02]  /*0110*/  LDCU.64 UR4, c[0x0][0x888] ;  /* 0x00011100ff0477ac */ /* 0x000e640008000a00 */
[----:B-1----:R-:W-:-:S04]  /*0120*/  UISETP.NE.U32.AND UP0, UPT, UR4, URZ, UPT ;  /* 0x000000ff0400728c */ /* 0x002fc8000bf05070 */
[----:B------:R-:W-:-:S09]  /*0130*/  UISETP.NE.AND.EX UP0, UPT, UR5, URZ, UPT, UP0 ;  /* 0x000000ff0500728c */ /* 0x000fd2000bf05300 */
[----:B------:R-:W-:Y:S05]  /*0140*/  BRA.U !UP0, `(.L_x_1) ;  /* 0x0000000108107547 */ /* 0x000fea000b800000 */
[----:B------:R-:W1:Y:S02]  /*0150*/  LDC.64 R2, c[0x0][0x888] ;  /* 0x00022200ff027b82 */ /* 0x000e640000000a00 */
[----:B-1----:R1:W5:Y:S01]  /*0160*/  LDG.E R49, desc[UR52][R2.64] ;  /* 0x0000003402317981 */ /* 0x002362000c1e1900 */
[----:B------:R-:W-:Y:S01]  /*0170*/  HFMA2 R92, -RZ, RZ, 0, 5.9604644775390625e-08 ;  /* 0x00000001ff5c7431 */ /* 0x000fe200000001ff */
[----:B------:R-:W-:Y:S05]  /*0180*/  BRA `(.L_x_0) ;  /* 0x00000000000c7947 */ /* 0x000fea0003800000 */
.L_x_1:
[----:B------:R-:W1:Y:S01]  /*0190*/  LDCU UR4, c[0x0][0x880] ;  /* 0x00011000ff0477ac */ /* 0x000e620008000800 */
[----:B------:R-:W-:Y:S01]  /*01a0*/  HFMA2 R92, -RZ, RZ, 0, 5.9604644775390625e-08 ;  /* 0x00000001ff5c7431 */ /* 0x000fe200000001ff */
[----:B-1----:R-:W-:-:S07]  /*01b0*/  MOV R49, UR4 ;  /* 0x0000000400317c02 */ /* 0x002fce0008000f00 */
.L_x_0:
[----:B------:R-:W2:Y:S02]  /*01c0*/  LDCU.64 UR4, c[0x0][0x8b0] ;  /* 0x00011600ff0477ac */ /* 0x000ea40008000a00 */
[----:B--2---:R-:W-:-:S04]  /*01d0*/  UISETP.NE.U32.AND UP0, UPT, UR4, URZ, UPT ;  /* 0x000000ff0400728c */ /* 0x004fc8000bf05070 */
[----:B------:R-:W-:-:S09]  /*01e0*/  UISETP.NE.AND.EX UP0, UPT, UR5, URZ, UPT, UP0 ;  /* 0x000000ff0500728c */ /* 0x000fd2000bf05300 */
[----:B------:R-:W-:Y:S05]  /*01f0*/  BRA.U UP0, `(.L_x_2) ;  /* 0x0000000100247547 */ /* 0x000fea000b800000 */
[----:B------:R-:W2:Y:S02]  /*0200*/  LDCU.64 UR4, c[0x0][0x8a8] ;  /* 0x00011500ff0477ac */ /* 0x000ea40008000a00 */
[----:B--2---:R-:W-:-:S04]  /*0210*/  UISETP.NE.U32.AND UP0, UPT, UR4, URZ, UPT ;  /* 0x000000ff0400728c */ /* 0x004fc8000bf05070 */
[----:B------:R-:W-:-:S09]  /*0220*/  UISETP.NE.AND.EX UP0, UPT, UR5, URZ, UPT, UP0 ;  /* 0x000000ff0500728c */ /* 0x000fd2000bf05300 */
[----:B------:R-:W-:Y:S05]  /*0230*/  BRA.U !UP0, `(.L_x_3) ;  /* 0x00000001080c7547 */ /* 0x000fea000b800000 */
[----:B------:R-:W2:Y:S02]  /*0240*/  LDC.64 R46, c[0x0][0x8a8] ;  /* 0x00022a00ff2e7b82 */ /* 0x000ea40000000a00 */
[----:B--2---:R2:W5:Y:S01]  /*0250*/  LDG.E R46, desc[UR52][R46.64] ;  /* 0x000000342e2e7981 */ /* 0x004562000c1e1900 */
[----:B------:R-:W-:Y:S05]  /*0260*/  BRA `(.L_x_2) ;  /* 0x0000000000087947 */ /* 0x000fea0003800000 */
.L_x_3:
[----:B------:R-:W2:Y:S02]  /*0270*/  LDCU UR4, c[0x0][0x8a0] ;  /* 0x00011400ff0477ac */ /* 0x000ea40008000800 */
[----:B--2---:R-:W-:Y:S02]  /*0280*/  MOV R46, UR4 ;  /* 0x00000004002e7c02 */ /* 0x004fe40008000f00 */
.L_x_2:
[----:B------:R-:W-:Y:S01]  /*0290*/  IMAD.U32 R0, RZ, RZ, UR10 ;  /* 0x0000000aff007e24 */ /* 0x000fe2000f8e00ff */
[----:B------:R-:W-:Y:S04]  /*02a0*/  BSSY.RECONVERGENT B0, `(.L_x_4) ;  /* 0x000000c000007945 */ /* 0x000fe80003800200 */
[C---:B------:R-:W-:Y:S02]  /*02b0*/  ISETP.NE.OR P2, PT, R0.reuse, 0x1, !P1 ;  /* 0x000000010000780c */ /* 0x040fe40004f45670 */
[----:B------:R-:W-:-:S11]  /*02c0*/  ISETP.NE.OR P0, PT, R0, 0x3, !P1 ;  /* 0x000000030000780c */ /* 0x000fd60004f05670 */
[----:B------:R-:W-:Y:S05]  /*02d0*/  @P2 BRA `(.L_x_5) ;  /* 0x0000000000202947 */ /* 0x000fea0003800000 */
[----:B------:R-:W3:Y:S02]  /*02e0*/  LDCU.64 UR4, c[0x0][0x348] ;  /* 0x00006900ff0477ac */ /* 0x000ee40008000a00 */
[----:B---3--:R-:W-:Y:S02]  /*02f0*/  UIADD3 UR6, UP1, UPT, UR4, 0x80, URZ ;  /* 0x0000008004067890 */ /* 0x008fe4000ff3e0ff */
[----:B------:R-:W-:Y:S02]  /*0300*/  UIADD3 UR4, UP0, UPT, UR4, 0x180, URZ ;  /* 0x0000018004047890 */ /* 0x000fe4000ff1e0ff */
[----:B------:R-:W-:Y:S02]  /*0310*/  UIADD3.X UR7, UPT, UPT, URZ, UR5, URZ, UP1, !UPT ;  /* 0x00000005ff077290 */ /* 0x000fe40008ffe4ff */
[----:B------:R-:W-:-:S07]  /*0320*/  UIADD3.X UR5, UPT, UPT, URZ, UR5, URZ, UP0, !UPT ;  /* 0x00000005ff057290 */ /* 0x000fce00087fe4ff */
[----:B------:R3:W-:Y:S02]  /*0330*/  UTMACCTL.PF [UR6] ;  /* 0x00000000060079b9 */ /* 0x0007e40008040000 */
[----:B------:R3:W-:Y:S02]  /*0340*/  UTMACCTL.PF [UR4] ;  /* 0x00000000040079b9 */ /* 0x0007e40008040000 */
[----:B---3--:R-:W-:Y:S01]  /*0350*/  NOP ;  /* 0x0000000000007918 */ /* 0x008fe20000000000 */
.L_x_5:
[----:B------:R-:W-:Y:S05]  /*0360*/  BSYNC.RECONVERGENT B0 ;  /* 0x0000000000007941 */ /* 0x000fea0003800200 */
.L_x_4:
[----:B------:R-:W-:Y:S04]  /*0370*/  BSSY.RECONVERGENT B0, `(.L_x_6) ;  /* 0x000000a000007945 */ /* 0x000fe80003800200 */
        /* <DEDUP_REMOVED lines=9> */
.L_x_7:
[----:B------:R-:W-:Y:S05]  /*0410*/  BSYNC.RECONVERGENT B0 ;  /* 0x0000000000007941 */ /* 0x000fea0003800200 */
.L_x_6:
[----:B------:R-:W3:Y:S01]  /*0420*/  LDCU.64 UR4, c[0x0][0x888] ;  /* 0x00011100ff0477ac */ /* 0x000ee20008000a00 */
[----:B------:R-:W-:Y:S02]  /*0430*/  UISETP.EQ.U32.AND UP1, UPT, UR8, URZ, UPT ;  /* 0x000000ff0800728c */ /* 0x000fe4000bf22070 */
[----:B------:R-:W-:Y:S02]  /*0440*/  UPLOP3.LUT UP5, UPT, UPT, UPT, UPT, 0x80, 0x8 ;  /* 0x000000000008789c */ /* 0x000fe40003faf070 */
[----:B---3--:R-:W-:-:S04]  /*0450*/  UISETP.NE.U32.AND UP0, UPT, UR4, URZ, UPT ;  /* 0x000000ff0400728c */ /* 0x008fc8000bf05070 */
[----:B------:R-:W-:-:S04]  /*0460*/  UISETP.NE.AND.EX UP0, UPT, UR5, URZ, UPT, UP0 ;  /* 0x000000ff0500728c */ /* 0x000fc8000bf05300 */
[----:B------:R-:W-:-:S04]  /*0470*/  UISETP.EQ.OR.EX UP2, UPT, UR9, URZ, !UP0, UP1 ;  /* 0x000000ff0900728c */ /* 0x000fc8000c742710 */
[----:B------:R-:W-:-:S05]  /*0480*/  UP2UR UR50, UPR, URZ, 0x4 ;  /* 0x00000004ff327883 */ /* 0x000fca0008000000 */
[----:B------:R-:W-:Y:S07]  /*0490*/  BRA.U !UP2, `(.L_x_8) ;  /* 0x000000010a207547 */ /* 0x000fee000b800000 */
[----:B------:R-:W-:Y:S01]  /*04a0*/  UISETP.NE.U32.AND UP2, UPT, UR8, URZ, UPT ;  /* 0x000000ff0800728c */ /* 0x000fe2000bf45070 */
[----:B-----5:R-:W-:Y:S01]  /*04b0*/  FSETP.NEU.AND P0, PT, R49, RZ, PT ;  /* 0x000000ff3100720b */ /* 0x020fe20003f0d000 */
[----:B------:R-:W-:Y:S02]  /*04c0*/  USEL UR4, URZ, 0xffffffff, UP0 ;  /* 0xffffffffff047887 */ /* 0x000fe40008000000 */
[----:B------:R-:W-:-:S10]  /*04d0*/  UISETP.NE.AND.EX UP2, UPT, UR9, URZ, UPT, UP2 ;  /* 0x000000ff0900728c */ /* 0x000fd4000bf45320 */
[----:B------:R-:W-:Y:S01]  /*04e0*/  VOTEU.ANY UP1, P0 ;  /* 0x0000000000ff7886 */ /* 0x000fe20000020100 */
[----:B------:R-:W-:-:S04]  /*04f0*/  @!UP2 USEL UR4, URZ, 0xffffffff, UP1 ;  /* 0xffffffffff04a887 */ /* 0x000fc80008800000 */
[----:B------:R-:W-:-:S04]  /*0500*/  ULOP3.LUT UR4, UR4, 0x1, URZ, 0xc0, !UPT ;  /* 0x0000000104047892 */ /* 0x000fc8000f8ec0ff */
[----:B------:R-:W-:-:S11]  /*0510*/  UISETP.NE.U32.AND UP5, UPT, UR4, 0x1, UPT ;  /* 0x000000010400788c */ /* 0x000fd6000bfa5070 */
.L_x_8:
[----:B------:R-:W3:Y:S01]  /*0520*/  SHFL.IDX PT, R0, R96, RZ, 0x1f ;  /* 0x00001fff60007589 */ /* 0x000ee200000e0000 */
[----:B------:R-:W-:Y:S01]  /*0530*/  R2UR UR4, R12 ;  /* 0x000000000c0472ca */ /* 0x000fe200000e0000 */
[----:B------:R-:W-:-:S04]  /*0540*/  UISETP.NE.AND UP1, UPT, UR10, 0x2, UPT ;  /* 0x000000020a00788c */ /* 0x000fc8000bf25270 */
[----:B------:R-:W-:-:S08]  /*0550*/  USEL UR38, URZ, 0x1, UP1 ;  /* 0x00000001ff267887 */ /* 0x000fd00008800000 */
[----:B------:R-:W-:-:S06]  /*0560*/  UISETP.EQ.AND UP2, UPT, UR4, URZ, !UP1 ;  /* 0x000000ff0400728c */ /* 0x000fcc000cf42270 */
[----:B------:R-:W-:Y:S02]  /*0570*/  PLOP3.LUT P5, PT, P1, PT, UP2, 0x80, 0x8 ;  /* 0x000000000008781c */ /* 0x000fe40000faf028 */
[----:B---3--:R-:W-:-:S13]  /*0580*/  ISETP.NE.AND P0, PT, R0, RZ, PT ;  /* 0x000000ff0000720c */ /* 0x008fda0003f05270 */
[----:B------:R-:W-:Y:S05]  /*0590*/  @P0 BRA `(.L_x_9) ;  /* 0x0000000000340947 */ /* 0x000fea0003800000 */
[----:B------:R-:W-:Y:S01]  /*05a0*/  UMOV UR4, 0x400 ;  /* 0x0000040000047882 */ /* 0x000fe20000000000 */
[----:B------:R-:W-:Y:S01]  /*05b0*/  UMOV UR6, 0x1 ;  /* 0x0000000100067882 */ /* 0x000fe20000000000 */
[----:B------:R-:W-:Y:S02]  /*05c0*/  ULEA UR4, UR37, UR4, 0x18 ;  /* 0x0000000425047291 */ /* 0x000fe4000f8ec0ff */
[----:B------:R-:W-:-:S04]  /*05d0*/  UIADD3 UR6, UPT, UPT, -UR6, 0x100000, URZ ;  /* 0x0010000006067890 */ /* 0x000fc8000fffe1ff */
[----:B------:R-:W-:Y:S02]  /*05e0*/  USHF.L.U32 UR7, UR6, 0xb, URZ ;  /* 0x0000000b06077899 */ /* 0x000fe400080006ff */
[----:B------:R-:W-:Y:S01]  /*05f0*/  USHF.L.U32 UR6, UR6, 0x1, URZ ;  /* 0x0000000106067899 */ /* 0x000fe200080006ff */
[----:B------:R-:W-:Y:S01]  /*0600*/  ELECT P0, URZ, PT ;  /* 0x0000000000ff782f */ /* 0x000fe20003800000 */
[----:B------:R-:W3:Y:S10]  /*0610*/  FENCE.VIEW.ASYNC.S ;  /* 0x00000000000073c6 */ /* 0x000ef40000000000 */
[----:B---3--:R3:W4:Y:S01]  /*0620*/  SYNCS.EXCH.64 URZ, [UR4], UR6 ;  /* 0x0000000604ff75b2 */ /* 0x0087220008000100 */
[----:B------:R3:W1:Y:S01]  /*0630*/  SYNCS.EXCH.64 URZ, [UR4+0x10], UR6 ;  /* 0x0000100604ff75b2 */ /* 0x0006620008000100 */
[----:B------:R3:W1:Y:S01]  /*0640*/  SYNCS.EXCH.64 URZ, [UR4+0x8], UR6 ;  /* 0x0000080604ff75b2 */ /* 0x0006620008000100 */
[----:B------:R3:W1:Y:S01]  /*0650*/  SYNCS.EXCH.64 URZ, [UR4+0x18], UR6 ;  /* 0x0000180604ff75b2 */ /* 0x0006620008000100 */
[----:B------:R-:W-:Y:S01]  /*0660*/  NOP ;  /* 0x0000000000007918 */ /* 0x000fe20000000000 */
.L_x_9:
[----:B------:R-:W2:Y:S01]  /*0670*/  SHFL.IDX PT, R0, R96, RZ, 0x1f ;  /* 0x00001fff60007589 */ /* 0x000ea200000e0000 */
[----:B------:R-:W-:Y:S01]  /*0680*/  NOP ;  /* 0x0000000000007918 */ /* 0x000fe20000000000 */
[----:B--2---:R-:W-:-:S13]  /*0690*/  ISETP.NE.AND P0, PT, R0, 0x1, PT ;  /* 0x000000010000780c */ /* 0x004fda0003f05270 */
[----:B------:R-:W-:Y:S05]  /*06a0*/  @P0 BRA `(.L_x_10) ;  /* 0x00000000004c0947 */ /* 0x000fea0003800000 */
[----:B---3--:R-:W-:Y:S01]  /*06b0*/  UMOV UR4, 0x400 ;  /* 0x0000040000047882 */ /* 0x008fe20000000000 */
[----:B------:R-:W-:Y:S01]  /*06c0*/  UMOV UR8, 0x20 ;  /* 0x0000002000087882 */ /* 0x000fe20000000000 */
[----:B------:R-:W-:Y:S01]  /*06d0*/  UMOV UR6, 0x80 ;  /* 0x0000008000067882 */ /* 0x000fe20000000000 */
[----:B------:R-:W-:Y:S02]  /*06e0*/  ULEA UR4, UR37, UR4, 0x18 ;  /* 0x0000000425047291 */ /* 0x000fe4000f8ec0ff */
[----:B------:R-:W-:-:S04]  /*06f0*/  UIADD3 UR8, UPT, UPT, -UR8, 0x100000, URZ ;  /* 0x0010000008087890 */ /* 0x000fc8000fffe1ff */
[----:B------:R-:W-:Y:S02]  /*0700*/  USHF.L.U32 UR9, UR8, 0xb, URZ ;  /* 0x0000000b08097899 */ /* 0x000fe400080006ff */
[----:B------:R-:W-:Y:S02]  /*0710*/  USHF.L.U32 UR8, UR8, 0x1, URZ ;  /* 0x0000000108087899 */ /* 0x000fe400080006ff */
[----:B------:R-:W-:-:S04]  /*0720*/  UIADD3 UR6, UPT, UPT, -UR6, 0x100000, URZ ;  /* 0x0010000006067890 */ /* 0x000fc8000fffe1ff */
[----:B------:R-:W-:Y:S02]  /*0730*/  USHF.L.U32 UR7, UR6, 0xb, URZ ;  /* 0x0000000b06077899 */ /* 0x000fe400080006ff */
[----:B------:R-:W-:Y:S01]  /*0740*/  USHF.L.U32 UR6, UR6, 0x1, URZ ;  /* 0x0000000106067899 */ /* 0x000fe200080006ff */
[----:B------:R-:W-:Y:S01]  /*0750*/  ELECT P0, URZ, PT ;  /* 0x0000000000ff782f */ /* 0x000fe20003800000 */
[----:B------:R-:W2:Y:S02]  /*0760*/  FENCE.VIEW.ASYNC.S ;  /* 0x00000000000073c6 */ /* 0x000ea40000000000 */
[----:B--2---:R2:W3:Y:S08]  /*0770*/  SYNCS.EXCH.64 URZ, [UR4+0x20], UR8 ;  /* 0x0000200804ff75b2 */ /* 0x0044f00008000100 */
[----:B------:R2:W1:Y:S01]  /*0780*/  SYNCS.EXCH.64 URZ, [UR4+0x38], UR6 ;  /* 0x0000380604ff75b2 */ /* 0x0004620008000100 */
[----:B------:R2:W1:Y:S01]  /*0790*/  SYNCS.EXCH.64 URZ, [UR4+0x28], UR8 ;  /* 0x0000280804ff75b2 */ /* 0x0004620008000100 */
[----:B------:R2:W1:Y:S01]  /*07a0*/  SYNCS.EXCH.64 URZ, [UR4+0x40], UR6 ;  /* 0x0000400604ff75b2 */ /* 0x0004620008000100 */
[----:B------:R2:W1:Y:S01]  /*07b0*/  SYNCS.EXCH.64 URZ, [UR4+0x30], UR8 ;  /* 0x0000300804ff75b2 */ /* 0x0004620008000100 */
[----:B------:R2:W1:Y:S01]  /*07c0*/  SYNCS.EXCH.64 URZ, [UR4+0x48], UR6 ;  /* 0x0000480604ff75b2 */ /* 0x0004620008000100 */
[----:B------:R-:W-:Y:S01]  /*07d0*/  NOP ;  /* 0x0000000000007918 */ /* 0x000fe20000000000 */
.L_x_10:
[----:B------:R-:W4:Y:S01]  /*07e0*/  SHFL.IDX PT, R0, R96, RZ, 0x1f ;  /* 0x00001fff60007589 */ /* 0x000f2200000e0000 */
[----:B------:R-:W-:Y:S01]  /*07f0*/  NOP ;  /* 0x0000000000007918 */ /* 0x000fe20000000000 */
[----:B----4-:R-:W-:-:S13]  /*0800*/  ISETP.NE.AND P0, PT, R0, 0x3, PT ;  /* 0x000000030000780c */ /* 0x010fda0003f05270 */
[----:B------:R-:W-:Y:S05]  /*0810*/  @P0 BRA `(.L_x_11) ;  /* 0x00000000002c0947 */ /* 0x000fea0003800000 */
[----:B--23--:R-:W-:Y:S01]  /*0820*/  UMOV UR4, 0x400 ;  /* 0x0000040000047882 */ /* 0x00cfe20000000000 */
[----:B------:R-:W-:Y:S01]  /*0830*/  UMOV UR6, 0x20 ;  /* 0x0000002000067882 */ /* 0x000fe20000000000 */
[----:B------:R-:W-:Y:S02]  /*0840*/  ULEA UR4, UR37, UR4, 0x18 ;  /* 0x0000000425047291 */ /* 0x000fe4000f8ec0ff */
[----:B------:R-:W-:-:S04]  /*0850*/  UIADD3 UR6, UPT, UPT, -UR6, 0x100000, URZ ;  /* 0x0010000006067890 */ /* 0x000fc8000fffe1ff */
[----:B------:R-:W-:Y:S02]  /*0860*/  USHF.L.U32 UR7, UR6, 0xb, URZ ;  /* 0x0000000b06077899 */ /* 0x000fe400080006ff */
[----:B------:R-:W-:Y:S01]  /*0870*/  USHF.L.U32 UR6, UR6, 0x1, URZ ;  /* 0x0000000106067899 */ /* 0x000fe200080006ff */
[----:B------:R-:W-:Y:S01]  /*0880*/  ELECT P0, URZ, PT ;  /* 0x0000000000ff782f */ /* 0x000fe20003800000 */
[----:B------:R-:W2:Y:S10]  /*0890*/  FENCE.VIEW.ASYNC.S ;  /* 0x00000000000073c6 */ /* 0x000eb40000000000 */
[----:B--2---:R4:W2:Y:S01]  /*08a0*/  SYNCS.EXCH.64 URZ, [UR4+0x50], UR6 ;  /* 0x0000500604ff75b2 */ /* 0x0048a20008000100 */
[----:B------:R4:W3:Y:S02]  /*08b0*/  SYNCS.EXCH.64 URZ, [UR4+0x58], UR6 ;  /* 0x0000580604ff75b2 */ /* 0x0008e40008000100 */
[----:B----4-:R-:W-:Y:S01]  /*08c0*/  NOP ;  /* 0x0000000000007918 */ /* 0x010fe20000000000 */
.L_x_11:
[----:B------:R-:W4:Y:S01]  /*08d0*/  SHFL.IDX PT, R0, R96, RZ, 0x1f ;  /* 0x00001fff60007589 */ /* 0x000f2200000e0000 */
[----:B------:R-:W-:Y:S01]  /*08e0*/  NOP ;  /* 0x0000000000007918 */ /* 0x000fe20000000000 */
[----:B----4-:R-:W-:-:S13]  /*08f0*/  ISETP.NE.AND P0, PT, R0, 0x4, PT ;  /* 0x000000040000780c */ /* 0x010fda0003f05270 */
[----:B------:R-:W-:Y:S05]  /*0900*/  @P0 BRA `(.L_x_12) ;  /* 0x0000000000480947 */ /* 0x000fea0003800000 */
[----:B--23--:R-:W-:Y:S01]  /*0910*/  UMOV UR6, 0x1e0 ;  /* 0x000001e000067882 */ /* 0x00cfe20000000000 */
[----:B------:R-:W-:Y:S01]  /*0920*/  UMOV UR4, 0x400 ;  /* 0x0000040000047882 */ /* 0x000fe20000000000 */
[----:B------:R-:W-:Y:S01]  /*0930*/  USEL UR6, UR6, 0x1a0, UP5 ;  /* 0x000001a006067887 */ /* 0x000fe2000a800000 */
        /* <DEDUP_REMOVED lines=10> */
[----:B--2---:R4:W2:Y:S08]  /*09e0*/  SYNCS.EXCH.64 URZ, [UR4+0x60], UR8 ;  /* 0x0000600804ff75b2 */ /* 0x0048b00008000100 */
[----:B------:R4:W3:Y:S01]  /*09f0*/  SYNCS.EXCH.64 URZ, [UR4+0x70], UR6 ;  /* 0x0000700604ff75b2 */ /* 0x0008e20008000100 */
[----:B------:R4:W1:Y:S01]  /*0a00*/  SYNCS.EXCH.64 URZ, [UR4+0x68], UR8 ;  /* 0x0000680804ff75b2 */ /* 0x0008620008000100 */
[----:B------:R4:W1:Y:S02]  /*0a10*/  SYNCS.EXCH.64 URZ, [UR4+0x78], UR6 ;  /* 0x0000780604ff75b2 */ /* 0x0008640008000100 */
[----:B----4-:R-:W-:Y:S01]  /*0a20*/  NOP ;  /* 0x0000000000007918 */ /* 0x010fe20000000000 */
.L_x_12:
[----:B------:R-:W4:Y:S01]  /*0a30*/  SHFL.IDX PT, R0, R96, RZ, 0x1f ;  /* 0x00001fff60007589 */ /* 0x000f2200000e0000 */
[----:B------:R-:W-:Y:S01]  /*0a40*/  NOP ;  /* 0x0000000000007918 */ /* 0x000fe20000000000 */
[----:B----4-:R-:W-:-:S13]  /*0a50*/  ISETP.NE.AND P0, PT, R0, 0x5, PT ;  /* 0x000000050000780c */ /* 0x010fda0003f05270 */
[----:B------:R-:W-:Y:S05]  /*0a60*/  @P0 BRA `(.L_x_13) ;  /* 0x0000000000540947 */ /* 0x000fea0003800000 */
[----:B--23--:R-:W-:Y:S01]  /*0a70*/  UMOV UR4, 0x400 ;  /* 0x0000040000047882 */ /* 0x00cfe20000000000 */
        /* <DEDUP_REMOVED lines=14> */
[----:B------:R4:W1:Y:S01]  /*0b60*/  SYNCS.EXCH.64 URZ, [UR4+0xa8], UR8 ;  /* 0x0000a80804ff75b2 */ /* 0x0008620008000100 */
[----:B------:R4:W1:Y:S01]  /*0b70*/  SYNCS.EXCH.64 URZ, [UR4+0x90], UR6 ;  /* 0x0000900604ff75b2 */ /* 0x0008620008000100 */
[----:B------:R4:W1:Y:S01]  /*0b80*/  SYNCS.EXCH.64 URZ, [UR4+0xb0], UR8 ;  /* 0x0000b00804ff75b2 */ /* 0x0008620008000100 */
[----:B------:R4:W1:Y:S01]  /*0b90*/  SYNCS.EXCH.64 URZ, [UR4+0x98], UR6 ;  /* 0x0000980604ff75b2 */ /* 0x0008620008000100 */
[----:B------:R4:W1:Y:S02]  /*0ba0*/  SYNCS.EXCH.64 URZ, [UR4+0xb8], UR8 ;  /* 0x0000b80804ff75b2 */ /* 0x0008640008000100 */
[----:B----4-:R-:W-:Y:S01]  /*0bb0*/  NOP ;  /* 0x0000000000007918 */ /* 0x010fe20000000000 */
.L_x_13:
[----:B------:R-:W4:Y:S01]  /*0bc0*/  SHFL.IDX PT, R0, R96, RZ, 0x1f ;  /* 0x00001fff60007589 */ /* 0x000f2200000e0000 */
[----:B------:R-:W-:Y:S01]  /*0bd0*/  ISETP.NE.OR P1, PT, RZ, UR10, !P1 ;  /* 0x0000000aff007c0c */ /* 0x000fe2000cf25670 */
        /* <DEDUP_REMOVED lines=12> */
[----:B------:R4:W3:Y:S01]  /*0ca0*/  SYNCS.EXCH.64 URZ, [UR4+0xd0], UR6 ;  /* 0x0000d00604ff75b2 */ /* 0x0008e20008000100 */
[----:B------:R4:W1:Y:S01]  /*0cb0*/  SYNCS.EXCH.64 URZ, [UR4+0xc8], UR6 ;  /* 0x0000c80604ff75b2 */ /* 0x0008620008000100 */
[----:B------:R4:W1:Y:S02]  /*0cc0*/  SYNCS.EXCH.64 URZ, [UR4+0xd8], UR6 ;  /* 0x0000d80604ff75b2 */ /* 0x0008640008000100 */
[----:B----4-:R-:W-:Y:S01]  /*0cd0*/  NOP ;  /* 0x0000000000007918 */ /* 0x010fe20000000000 */
.L_x_14:
[----:B------:R-:W-:Y:S01]  /*0ce0*/  VOTEU.ALL UP1, P1 ;  /* 0x0000000000ff7886 */ /* 0x000fe20000820000 */
[----:B--23--:R-:W2:Y:S01]  /*0cf0*/  LDCU UR7, c[0x0][0x36c] ;  /* 0x00006d80ff0777ac */ /* 0x00cea20008000800 */
[----:B------:R-:W-:Y:S01]  /*0d00*/  NOP ;  /* 0x0000000000007918 */ /* 0x000fe20000000000 */
[----:B------:R-:W-:Y:S01]  /*0d10*/  LOP3.LUT R10, R105, 0x1f, RZ, 0xc0, !PT ;  /* 0x0000001f690a7812 */ /* 0x000fe200078ec0ff */
[----:B------:R-:W-:Y:S01]  /*0d20*/  UMOV UR4, 0x20 ;  /* 0x0000002000047882 */ /* 0x000fe20000000000 */
[----:B------:R-:W-:Y:S01]  /*0d30*/  @!UP1 UMOV UR6, 0x400 ;  /* 0x0000040000069882 */ /* 0x000fe20000000000 */
[----:B------:R-:W-:-:S04]  /*0d40*/  @!UP1 UIADD3 UR4, UPT, UPT, -UR4, 0x100000, URZ ;  /* 0x0010000004049890 */ /* 0x000fc8000fffe1ff */
[----:B------:R-:W-:Y:S02]  /*0d50*/  @!UP1 USHF.L.U32 UR5, UR4, 0xb, URZ ;  /* 0x0000000b04059899 */ /* 0x000fe400080006ff */
[----:B------:R-:W-:Y:S02]  /*0d60*/  @!UP1 USHF.L.U32 UR4, UR4, 0x1, URZ ;  /* 0x0000000104049899 */ /* 0x000fe400080006ff */
[----:B------:R-:W-:Y:S01]  /*0d70*/  @!UP1 ULEA UR6, UR37, UR6, 0x18 ;  /* 0x0000000625069291 */ /* 0x000fe2000f8ec0ff */
[----:B------:R-:W-:Y:S01]  /*0d80*/  VOTEU.ALL UP1, P1 ;  /* 0x0000000000ff7886 */ /* 0x000fe20000820000 */
[----:B------:R-:W-:Y:S01]  /*0d90*/  UISETP.NE.AND UP4, UPT, UR10, URZ, UPT ;  /* 0x000000ff0a00728c */ /* 0x000fe2000bf85270 */
[----:B------:R-:W3:Y:S09]  /*0da0*/  FENCE.VIEW.ASYNC.S ;  /* 0x00000000000073c6 */ /* 0x000ef20000000000 */
[----:B---3--:R3:W4:Y:S01]  /*0db0*/  @!UP1 SYNCS.EXCH.64 URZ, [UR6+0xe0], UR4 ;  /* 0x0000e00406ff95b2 */ /* 0x0087220008000100 */
[----:B--2---:R-:W-:-:S09]  /*0dc0*/  UISETP.EQ.U32.AND UP1, UPT, UR7, 0x1, UPT ;  /* 0x000000010700788c */ /* 0x004fd2000bf22070 */
[----:B------:R-:W-:Y:S05]  /*0dd0*/  BRA.U !UP1, `(.L_x_15) ;  /* 0x0000000109087547 */ /* 0x000fea000b800000 */
[----:B-1--4-:R-:W-:Y:S01]  /*0de0*/  UCGABAR_ARV ;  /* 0x00000000000079c7 */ /* 0x012fe20008000000 */
[----:B------:R-:W-:Y:S05]  /*0df0*/  BRA `(.L_x_16) ;  /* 0x0000000000047947 */ /* 0x000fea0003800000 */
.L_x_15:
[----:B-1--4-:R-:W-:Y:S01]  /*0e00*/  NOP ;  /* 0x0000000000007918 */ /* 0x012fe20000000000 */
.L_x_16:
[----:B------:R-:W1:Y:S01]  /*0e10*/  S2R R15, SR_CTAID.Y ;  /* 0x00000000000f7919 */ /* 0x000e620000002600 */
[----:B------:R-:W-:-:S05]  /*0e20*/  CS2R.32 R91, SR_CgaSize ;  /* 0x00000000005b7805 */ /* 0x000fca0000008a00 */
[----:B------:R-:W-:-:S05]  /*0e30*/  IMAD R91, R91, -0xa0, RZ ;  /* 0xffffff605b5b7824 */ /* 0x000fca00078e02ff */
[----:B---3--:R-:W-:-:S14]  /*0e40*/  R2UR UR4, R91 ;  /* 0x000000005b0472ca */ /* 0x008fdc00000e0000 */
[----:B------:R-:W2:Y:S01]  /*0e50*/  LDCU UR4, c[0x0][UR4+0x2b4] ;  /* 0x00005680040477ac */ /* 0x000ea20008000800 */
[----:B------:R-:W-:-:S05]  /*0e60*/  CS2R.32 R0, SR_CgaSize ;  /* 0x0000000000007805 */ /* 0x000fca0000008a00 */
[----:B------:R-:W-:-:S06]  /*0e70*/  IMAD R0, R0, -0xa0, RZ ;  /* 0xffffff6000007824 */ /* 0x000fcc00078e02ff */
[----:B------:R-:W3:Y:S01]  /*0e80*/  LDC R0, c[0x0][R0+0x2a4] ;  /* 0x0000a90000007b82 */ /* 0x000ee20000000800 */
[----:B------:R-:W-:Y:S01]  /*0e90*/  PRMT R8, RZ, 0x7610, R8 ;  /* 0x00007610ff087816 */ /* 0x000fe20000000008 */
[----:B------:R-:W4:Y:S01]  /*0ea0*/  S2R R9, SR_CTAID.X ;  /* 0x0000000000097919 */ /* 0x000f220000002500 */
[----:B------:R-:W-:-:S05]  /*0eb0*/  CS2R.32 R91, SR_CgaSize ;  /* 0x00000000005b7805 */ /* 0x000fca0000008a00 */
[----:B------:R-:W-:-:S05]  /*0ec0*/  IMAD R91, R91, -0xa0, RZ ;  /* 0xffffff605b5b7824 */ /* 0x000fca00078e02ff */
[----:B------:R-:W-:-:S14]  /*0ed0*/  R2UR UR5, R91 ;  /* 0x000000005b0572ca */ /* 0x000fdc00000e0000 */
[----:B------:R-:W3:Y:S01]  /*0ee0*/  LDCU UR5, c[0x0][UR5+0x2b0] ;  /* 0x00005600050577ac */ /* 0x000ee20008000800 */
[----:B------:R-:W-:Y:S01]  /*0ef0*/  UISETP.NE.AND UP2, UPT, UR10, 0x2, UPT ;  /* 0x000000020a00788c */ /* 0x000fe2000bf45270 */
[----:B------:R-:W2:Y:S01]  /*0f00*/  LDC R13, c[0x0][0xb24] ;  /* 0x0002c900ff0d7b82 */ /* 0x000ea20000000800 */
[----:B------:R-:W-:-:S05]  /*0f10*/  CS2R.32 R2, SR_CgaSize ;  /* 0x0000000000027805 */ /* 0x000fca0000008a00 */
[----:B------:R-:W-:-:S06]  /*0f20*/  IMAD R2, R2, -0xa0, RZ ;  /* 0xffffff6002027824 */ /* 0x000fcc00078e02ff */
[----:B------:R-:W3:Y:S08]  /*0f30*/  LDC R2, c[0x0][R2+0x2a0] ;  /* 0x0000a80002027b82 */ /* 0x000ef00000000800 */
[----:B------:R-:W3:Y:S01]  /*0f40*/  LDC R37, c[0x0][0xb24] ;  /* 0x0002c900ff257b82 */ /* 0x000ee20000000800 */
[----:B-1----:R-:W-:-:S07]  /*0f50*/  I2FP.F32.U32 R90, R15 ;  /* 0x0000000f005a7245 */ /* 0x002fce0000201000 */
[----:B------:R-:W1:Y:S01]  /*0f60*/  S2UR UR60, SR_CTAID.Z ;  /* 0x00000000003c79c3 */ /* 0x000e620000002700 */
[----:B--2---:R-:W-:Y:S01]  /*0f70*/  ISETP.GE.AND P0, PT, R13, 0x1, PT ;  /* 0x000000010d00780c */ /* 0x004fe20003f06270 */
[----:B----4-:R-:W-:Y:S01]  /*0f80*/  IMAD.MOV.U32 R14, RZ, RZ, R9 ;  /* 0x000000ffff0e7224 */ /* 0x010fe200078e0009 */
[----:B------:R-:W-:Y:S01]  /*0f90*/  I2FP.F32.U32 R91, R9 ;  /* 0x00000009005b7245 */ /* 0x000fe20000201000 */
[----:B------:R-:W-:Y:S01]  /*0fa0*/  FMUL R90, R90, UR4 ;  /* 0x000000045a5a7c20 */ /* 0x000fe20008400000 */
[----:B------:R-:W2:Y:S03]  /*0fb0*/  LDCU UR4, c[0x0][0xb30] ;  /* 0x00016600ff0477ac */ /* 0x000ea60008000800 */
[----:B---3--:R-:W-:Y:S02]  /*0fc0*/  FMUL R91, R91, UR5 ;  /* 0x000000055b5b7c20 */ /* 0x008fe40008400000 */
[----:B------:R-:W3:Y:S08]  /*0fd0*/  F2I.U32.TRUNC.NTZ R90, R90 ;  /* 0x0000005a005a7305 */ /* 0x000ef0000020f000 */
[----:B------:R-:W4:Y:S01]  /*0fe0*/  F2I.U32.TRUNC.NTZ R91, R91 ;  /* 0x0000005b005b7305 */ /* 0x000f22000020f000 */
[----:B--2---:R-:W-:Y:S01]  /*0ff0*/  UISETP.NE.AND UP3, UPT, UR4, 0x1, UPT ;  /* 0x000000010400788c */ /* 0x004fe2000bf65270 */
[----:B---3--:R-:W-:-:S05]  /*1000*/  IADD3 R90, PT, PT, -R90, RZ, RZ ;  /* 0x000000ff5a5a7210 */ /* 0x008fca0007ffe1ff */
[----:B------:R-:W-:Y:S01]  /*1010*/  IMAD R90, R0, R90, R15 ;  /* 0x0000005a005a7224 */ /* 0x000fe200078e020f */
[----:B------:R-:W-:Y:S01]  /*1020*/  PRMT R0, RZ, 0x7610, R0 ;  /* 0x00007610ff007816 */ /* 0x000fe20000000000 */
[----:B----4-:R-:W-:-:S04]  /*1030*/  IMAD.MOV R91, RZ, RZ, -R91 ;  /* 0x000000ffff5b7224 */ /* 0x010fc800078e0a5b */
[----:B------:R-:W-:Y:S01]  /*1040*/  IMAD R91, R2, R91, R9 ;  /* 0x0000005b025b7224 */ /* 0x000fe200078e0209 */
[----:B-1----:R-:W-:Y:S06]  /*1050*/  BRA.U UP4, `(.L_x_17) ;  /* 0x0000000104247547 */ /* 0x002fec000b800000 */
[----:B------:R-:W-:Y:S01]  /*1060*/  ISETP.NE.AND P1, PT, R90, RZ, PT ;  /* 0x000000ff5a00720c */ /* 0x000fe20003f25270 */
[----:B------:R-:W-:Y:S01]  /*1070*/  IMAD.MOV.U32 R0, RZ, RZ, 0x3 ;  /* 0x00000003ff007424 */ /* 0x000fe200078e00ff */
[C---:B------:R-:W-:Y:S02]  /*1080*/  LOP3.LUT R2, R91.reuse, 0xfffffffe, RZ, 0xc0, !PT ;  /* 0xfffffffe5b027812 */ /* 0x040fe400078ec0ff */
[----:B------:R-:W-:Y:S02]  /*1090*/  ISETP.LT.U32.OR P1, PT, R91, 0x2, !P1 ;  /* 0x000000025b00780c */ /* 0x000fe40004f21470 */
[----:B------:R-:W-:Y:S02]  /*10a0*/  SHF.L.U32 R0, R0, R2, RZ ;  /* 0x0000000200007219 */ /* 0x000fe400000006ff */
[----:B------:R-:W-:Y:S02]  /*10b0*/  SEL R4, RZ, 0x1, !P1 ;  /* 0x00000001ff047807 */ /* 0x000fe40004800000 */
[----:B------:R-:W-:-:S05]  /*10c0*/  SEL R3, RZ, 0x2, !P1 ;  /* 0x00000002ff037807 */ /* 0x000fca0004800000 */
[----:B------:R-:W-:-:S05]  /*10d0*/  IMAD.IADD R3, R4, 0x1, R3 ;  /* 0x0000000104037824 */ /* 0x000fca00078e0203 */
[----:B------:R-:W-:Y:S02]  /*10e0*/  PRMT R8, R3, 0x7610, R8 ;  /* 0x0000761003087816 */ /* 0x000fe40000000008 */
.L_x_17:
[----:B------:R-:W-:Y:S05]  /*10f0*/  @!P0 BRA `(.L_x_18) ;  /* 0x0000000000b88947 */ /* 0x000fea0003800000 */
[----:B------:R-:W1:Y:S01]  /*1100*/  LDC.64 R4, c[0x0][0xb18] ;  /* 0x0002c600ff047b82 */ /* 0x000e620000000a00 */
[----:B------:R-:W-:-:S07]  /*1110*/  ISETP.NE.AND P0, PT, R13, 0x1, PT ;  /* 0x000000010d00780c */ /* 0x000fce0003f05270 */
[----:B------:R-:W2:Y:S08]  /*1120*/  LDC R16, c[0x0][0xb0c] ;  /* 0x0002c300ff107b82 */ /* 0x000eb00000000800 */
[----:B------:R-:W3:Y:S08]  /*1130*/  LDC R18, c[0x0][0x370] ;  /* 0x0000dc00ff127b82 */ /* 0x000ef00000000800 */
[----:B------:R-:W4:Y:S01]  /*1140*/  LDC R17, c[0x0][0x374] ;  /* 0x0000dd00ff117b82 */ /* 0x000f220000000800 */
[----:B-1----:R-:W-:-:S07]  /*1150*/  ISETP.NE.AND P1, PT, R4, 0x1, PT ;  /* 0x000000010400780c */ /* 0x002fce0003f25270 */
[----:B------:R-:W3:Y:S01]  /*1160*/  LDC.64 R6, c[0x0][0xb10] ;  /* 0x0002c400ff067b82 */ /* 0x000ee20000000a00 */
[----:B--2---:R-:W-:-:S07]  /*1170*/  ISETP.NE.AND P2, PT, R16, 0x1, PT ;  /* 0x000000011000780c */ /* 0x004fce0003f45270 */
[----:B------:R-:W1:Y:S08]  /*1180*/  LDC R14, c[0x0][0xb20] ;  /* 0x0002c800ff0e7b82 */ /* 0x000e700000000800 */
[----:B------:R-:W2:Y:S01]  /*1190*/  LDC.64 R2, c[0x0][0xb28] ;  /* 0x0002ca00ff027b82 */ /* 0x000ea20000000a00 */
[----:B----4-:R-:W-:-:S04]  /*11a0*/  IMAD.HI.U32 R19, R17, R5, RZ ;  /* 0x0000000511137227 */ /* 0x010fc800078e00ff */
[----:B------:R-:W-:-:S04]  /*11b0*/  IMAD.HI.U32 R5, R15, R5, RZ ;  /* 0x000000050f057227 */ /* 0x000fc800078e00ff */
[----:B---3--:R-:W-:-:S05]  /*11c0*/  IMAD.HI.U32 R20, R18, R6, RZ ;  /* 0x0000000612147227 */ /* 0x008fca00078e00ff */
[-C--:B------:R-:W-:Y:S01]  /*11d0*/  @P2 SHF.R.U32.HI R18, RZ, R7.reuse, R20 ;  /* 0x00000007ff122219 */ /* 0x080fe20000011614 */
[----:B------:R-:W-:Y:S01]  /*11e0*/  IMAD.HI.U32 R20, R9, R6, RZ ;  /* 0x0000000609147227 */ /* 0x000fe200078e00ff */
[-C--:B-1----:R-:W-:Y:S02]  /*11f0*/  @P1 SHF.R.U32.HI R17, RZ, R14.reuse, R19 ;  /* 0x0000000eff111219 */ /* 0x082fe40000011613 */
[----:B------:R-:W-:Y:S02]  /*1200*/  SHF.R.U32.HI R5, RZ, R14, R5 ;  /* 0x0000000eff057219 */ /* 0x000fe40000011605 */
[----:B------:R-:W-:Y:S02]  /*1210*/  SHF.R.U32.HI R20, RZ, R7, R20 ;  /* 0x00000007ff147219 */ /* 0x000fe40000011614 */
[----:B------:R-:W-:Y:S01]  /*1220*/  SEL R5, R15, R5, !P1 ;  /* 0x000000050f057207 */ /* 0x000fe20004800000 */
[----:B--2---:R-:W-:Y:S01]  /*1230*/  IMAD.HI.U32 R19, R17, R2, RZ ;  /* 0x0000000211137227 */ /* 0x004fe200078e00ff */
[----:B------:R-:W-:-:S03]  /*1240*/  SEL R14, R9, R20, !P2 ;  /* 0x00000014090e7207 */ /* 0x000fc60005000000 */
[----:B------:R-:W-:Y:S01]  /*1250*/  IMAD.HI.U32 R6, R18, R2, RZ ;  /* 0x0000000212067227 */ /* 0x000fe200078e00ff */
[----:B------:R-:W-:-:S04]  /*1260*/  @P0 SHF.R.U32.HI R17, RZ, R3, R19 ;  /* 0x00000003ff110219 */ /* 0x000fc80000011613 */
[----:B------:R-:W-:Y:S01]  /*1270*/  @P0 SHF.R.U32.HI R18, RZ, R3, R6 ;  /* 0x00000003ff120219 */ /* 0x000fe20000011606 */
[----:B------:R-:W-:-:S04]  /*1280*/  IMAD R17, R17, R13, RZ ;  /* 0x0000000d11117224 */ /* 0x000fc800078e02ff */
[----:B------:R-:W-:Y:S01]  /*1290*/  IMAD R6, R18, R13, RZ ;  /* 0x0000000d12067224 */ /* 0x000fe200078e02ff */
[----:B------:R-:W-:-:S04]  /*12a0*/  ISETP.GE.AND P1, PT, R5, R17, PT ;  /* 0x000000110500720c */ /* 0x000fc80003f26270 */
[----:B------:R-:W-:Y:S01]  /*12b0*/  ISETP.GE.OR P1, PT, R14, R6, P1 ;  /* 0x000000060e00720c */ /* 0x000fe20000f26670 */
[----:B------:R-:W-:-:S05]  /*12c0*/  IMAD.HI.U32 R6, R5, R2, RZ ;  /* 0x0000000205067227 */ /* 0x000fca00078e00ff */
[----:B------:R-:W-:-:S04]  /*12d0*/  SHF.R.U32.HI R6, RZ, R3, R6 ;  /* 0x00000003ff067219 */ /* 0x000fc80000011606 */
[----:B------:R-:W-:-:S03]  /*12e0*/  SEL R6, R5, R6, !P0 ;  /* 0x0000000605067207 */ /* 0x000fc60004000000 */
[----:B------:R-:W-:Y:S01]  /*12f0*/  @!P1 IMAD.HI.U32 R7, R14, R2, RZ ;  /* 0x000000020e079227 */ /* 0x000fe200078e00ff */
[----:B------:R-:W-:-:S04]  /*1300*/  IADD3 R2, PT, PT, -R6, RZ, RZ ;  /* 0x000000ff06027210 */ /* 0x000fc80007ffe1ff */
[----:B------:R-:W-:Y:S01]  /*1310*/  @!P1 SHF.R.U32.HI R3, RZ, R3, R7 ;  /* 0x00000003ff039219 */ /* 0x000fe20000011607 */
[----:B------:R-:W-:Y:S01]  /*1320*/  IMAD R2, R13, R2, R5 ;  /* 0x000000020d027224 */ /* 0x000fe200078e0205 */
[----:B------:R-:W-:Y:S02]  /*1330*/  IADD3 R7, PT, PT, -R5, RZ, RZ ;  /* 0x000000ff05077210 */ /* 0x000fe40007ffe1ff */
[----:B------:R-:W-:-:S03]  /*1340*/  @!P1 SEL R3, R14, R3, !P0 ;  /* 0x000000030e039207 */ /* 0x000fc60004000000 */
[----:B------:R-:W-:Y:S02]  /*1350*/  IMAD R7, R4, R7, R15 ;  /* 0x0000000704077224 */ /* 0x000fe400078e020f */
[--C-:B------:R-:W-:Y:S02]  /*1360*/  @!P1 IMAD.IADD R6, R6, 0x1, -R3.reuse ;  /* 0x0000000106069824 */ /* 0x100fe400078e0a03 */
[----:B------:R-:W-:Y:S01]  /*1370*/  @!P1 IMAD R3, R2, R18, R3 ;  /* 0x0000001202039224 */ /* 0x000fe200078e0203 */
[----:B------:R-:W-:Y:S01]  /*1380*/  IADD3 R2, PT, PT, -R14, RZ, RZ ;  /* 0x000000ff0e027210 */ /* 0x000fe20007ffe1ff */
[----:B------:R-:W-:Y:S02]  /*1390*/  @!P1 IMAD R5, R6, R13, R14 ;  /* 0x0000000d06059224 */ /* 0x000fe400078e020e */
[----:B------:R-:W-:Y:S02]  /*13a0*/  @!P1 IMAD.MOV.U32 R14, RZ, RZ, R3 ;  /* 0x000000ffff0e9224 */ /* 0x000fe400078e0003 */
[----:B------:R-:W-:-:S02]  /*13b0*/  IMAD R2, R16, R2, R9 ;  /* 0x0000000210027224 */ /* 0x000fc400078e0209 */
[----:B------:R-:W-:Y:S02]  /*13c0*/  IMAD R15, R5, R4, R7 ;  /* 0x00000004050f7224 */ /* 0x000fe400078e0207 */
[----:B------:R-:W-:Y:S02]  /*13d0*/  IMAD R14, R14, R16, R2 ;  /* 0x000000100e0e7224 */ /* 0x000fe400078e0202 */
.L_x_18:
[----:B------:R-:W-:Y:S05]  /*13e0*/  BRA.U UP3, `(.L_x_19) ;  /* 0x0000000103407547 */ /* 0x000fea000b800000 */
[----:B------:R-:W1:Y:S08]  /*13f0*/  LDC.64 R4, c[0x0][0xb10] ;  /* 0x0002c400ff047b82 */ /* 0x000e700000000a00 */
[----:B------:R-:W2:Y:S08]  /*1400*/  LDC.64 R2, c[0x0][0xb18] ;  /* 0x0002c600ff027b82 */ /* 0x000eb00000000a00 */
[----:B------:R-:W3:Y:S08]  /*1410*/  LDC R6, c[0x0][0xb20] ;  /* 0x0002c800ff067b82 */ /* 0x000ef00000000800 */
[----:B------:R-:W4:Y:S01]  /*1420*/  LDC R7, c[0x0][0xb0c] ;  /* 0x0002c300ff077b82 */ /* 0x000f220000000800 */
[----:B-1----:R-:W-:-:S05]  /*1430*/  IMAD.HI.U32 R4, R14, R4, RZ ;  /* 0x000000040e047227 */ /* 0x002fca00078e00ff */
[----:B------:R-:W-:Y:S01]  /*1440*/  SHF.R.U32.HI R4, RZ, R5, R4 ;  /* 0x00000005ff047219 */ /* 0x000fe20000011604 */
[----:B--2---:R-:W-:Y:S01]  /*1450*/  IMAD.HI.U32 R3, R15, R3, RZ ;  /* 0x000000030f037227 */ /* 0x004fe200078e00ff */
[----:B------:R-:W-:-:S04]  /*1460*/  ISETP.NE.AND P0, PT, R2, 0x1, PT ;  /* 0x000000010200780c */ /* 0x000fc80003f05270 */
[----:B---3--:R-:W-:-:S04]  /*1470*/  SHF.R.U32.HI R3, RZ, R6, R3 ;  /* 0x00000006ff037219 */ /* 0x008fc80000011603 */
[----:B------:R-:W-:Y:S02]  /*1480*/  SEL R3, R15, R3, !P0 ;  /* 0x000000030f037207 */ /* 0x000fe40004000000 */
[----:B----4-:R-:W-:-:S04]  /*1490*/  ISETP.NE.AND P1, PT, R7, 0x1, PT ;  /* 0x000000010700780c */ /* 0x010fc80003f25270 */
[----:B------:R-:W-:-:S05]  /*14a0*/  SEL R5, R14, R4, !P1 ;  /* 0x000000040e057207 */ /* 0x000fca0004800000 */
[----:B------:R-:W-:Y:S02]  /*14b0*/  IMAD.IADD R4, R3, 0x1, -R5 ;  /* 0x0000000103047824 */ /* 0x000fe400078e0a05 */
[----:B------:R-:W-:Y:S02]  /*14c0*/  IMAD.IADD R3, R5, 0x1, -R3 ;  /* 0x0000000105037824 */ /* 0x000fe400078e0a03 */
[----:B------:R-:W-:Y:S02]  /*14d0*/  IMAD R14, R4, R7, R14 ;  /* 0x00000007040e7224 */ /* 0x000fe400078e020e */
[----:B------:R-:W-:Y:S02]  /*14e0*/  IMAD R15, R3, R2, R15 ;  /* 0x00000002030f7224 */ /* 0x000fe400078e020f */
.L_x_19:
[----:B------:R-:W-:Y:S05]  /*14f0*/  BRA.U !UP1, `(.L_x_20) ;  /* 0x00000001090c7547 */ /* 0x000fea000b800000 */
[----:B------:R-:W-:Y:S01]  /*1500*/  UCGABAR_WAIT ;  /* 0x0000000000007dc7 */ /* 0x000fe20008000000 */
[----:B------:R-:W-:Y:S01]  /*1510*/  CCTL.IVALL ;  /* 0x00000000ff00798f */ /* 0x000fe20002000000 */
[----:B------:R-:W-:Y:S05]  /*1520*/  BRA `(.L_x_21) ;  /* 0x0000000000047947 */ /* 0x000fea0003800000 */
.L_x_20:
[----:B------:R-:W-:Y:S06]  /*1530*/  BAR.SYNC.DEFER_BLOCKING 0x0 ;  /* 0x0000000000007b1d */ /* 0x000fec0000010000 */
.L_x_21:
[----:B------:R-:W-:Y:S05]  /*1540*/  BRA.U UP2, `(.L_x_22) ;  /* 0x0000001502687547 */ /* 0x000fea000b800000 */
[----:B------:R-:W1:Y:S01]  /*1550*/  LDCU UR6, c[0x0][0x38c] ;  /* 0x00007180ff0677ac */ /* 0x000e620008000800 */
[----:B------:R-:W2:Y:S01]  /*1560*/  LDC R8, c[0x0][0x370] ;  /* 0x0000dc00ff087b82 */ /* 0x000ea20000000800 */
[----:B------:R-:W-:Y:S01]  /*1570*/  PLOP3.LUT P1, PT, PT, PT, UP5, 0x80, 0x8 ;  /* 0x000000000008781c */ /* 0x000fe20003f2f058 */
[C---:B------:R-:W-:Y:S01]  /*1580*/  IMAD.SHL.U32 R18, R9.reuse, 0x40, RZ ;  /* 0x0000004009127824 */ /* 0x040fe200078e00ff */
[----:B------:R-:W-:Y:S01]  /*1590*/  UISETP.NE.AND UP1, UPT, UR10, URZ, UPT ;  /* 0x000000ff0a00728c */ /* 0x000fe2000bf25270 */
[----:B------:R-:W-:Y:S01]  /*15a0*/  ISETP.NE.AND P4, PT, R10, RZ, P5 ;  /* 0x000000ff0a00720c */ /* 0x000fe20002f85270 */
[----:B------:R-:W-:Y:S01]  /*15b0*/  IMAD.MOV.U32 R17, RZ, RZ, 0x1 ;  /* 0x00000001ff117424 */ /* 0x000fe200078e00ff */
[----:B------:R-:W-:Y:S01]  /*15c0*/  LOP3.LUT R19, R9, 0x1, RZ, 0xc0, !PT ;  /* 0x0000000109137812 */ /* 0x000fe200078ec0ff */
[----:B------:R-:W-:Y:S01]  /*15d0*/  IMAD.MOV.U32 R16, RZ, RZ, RZ ;  /* 0x000000ffff107224 */ /* 0x000fe200078e00ff */
[----:B------:R-:W3:Y:S01]  /*15e0*/  LDC R0, c[0x0][0x374] ;  /* 0x0000dd00ff007b82 */ /* 0x000ee20000000800 */
[----:B------:R-:W-:-:S02]  /*15f0*/  PLOP3.LUT P1, PT, P1, PT, PT, 0x8, 0x80 ;  /* 0x000000000080781c */ /* 0x000fc40000f2e170 */
[----:B------:R-:W-:Y:S01]  /*1600*/  CS2R R12, SRZ ;  /* 0x00000000000c7805 */ /* 0x000fe2000001ff00 */
[----:B------:R-:W-:Y:S01]  /*1610*/  IMAD.MOV.U32 R11, RZ, RZ, 0x1 ;  /* 0x00000001ff0b7424 */ /* 0x000fe200078e00ff */
[----:B------:R-:W4:Y:S01]  /*1620*/  LDCU.64 UR46, c[0x0][0x348] ;  /* 0x00006900ff2e77ac */ /* 0x000f220008000a00 */
[----:B------:R-:W-:Y:S02]  /*1630*/  USEL UR38, UR38, 0x2, UP1 ;  /* 0x0000000226267887 */ /* 0x000fe40008800000 */
[----:B-1----:R-:W-:Y:S02]  /*1640*/  UIADD3 UR5, UPT, UPT, UR6, 0xff, URZ ;  /* 0x000000ff06057890 */ /* 0x002fe4000fffe0ff */
[----:B------:R-:W-:Y:S02]  /*1650*/  UIADD3 UR61, UPT, UPT, UR6, 0x1fe, URZ ;  /* 0x000001fe063d7890 */ /* 0x000fe4000fffe0ff */
[----:B------:R-:W-:Y:S01]  /*1660*/  USHF.R.S32.HI UR4, URZ, 0x1f, UR5 ;  /* 0x0000001fff047899 */ /* 0x000fe20008011405 */
[----:B------:R-:W-:-:S03]  /*1670*/  UMOV UR21, URZ ;  /* 0x000000ff00157c82 */ /* 0x000fc60008000000 */
[----:B------:R-:W-:-:S04]  /*1680*/  ULEA.HI UR4, UR4, UR5, URZ, 0x8 ;  /* 0x0000000504047291 */ /* 0x000fc8000f8f40ff */
[----:B------:R-:W-:Y:S02]  /*1690*/  USHF.R.S32.HI UR53, URZ, 0x8, UR4 ;  /* 0x00000008ff357899 */ /* 0x000fe40008011404 */
[----:B------:R-:W-:Y:S02]  /*16a0*/  UIADD3 UR4, UPT, UPT, UR6, -0x1, URZ ;  /* 0xffffffff06047890 */ /* 0x000fe4000fffe0ff */
[----:B------:R-:W-:Y:S02]  /*16b0*/  UISETP.LT.U32.AND UP0, UPT, UR53, 0x2, UPT ;  /* 0x000000023500788c */ /* 0x000fe4000bf01070 */
[----:B------:R-:W-:Y:S02]  /*16c0*/  UISETP.GE.U32.AND UP2, UPT, UR4, -0x1ff, UPT ;  /* 0xfffffe010400788c */ /* 0x000fe4000bf46070 */
[----:B------:R-:W-:-:S04]  /*16d0*/  USEL UR45, UR53, 0x2, UP0 ;  /* 0x00000002352d7887 */ /* 0x000fc80008000000 */
[----:B------:R-:W-:Y:S02]  /*16e0*/  UIADD3 UR4, UPT, UPT, UR45, -0x1, URZ ;  /* 0xffffffff2d047890 */ /* 0x000fe4000fffe0ff */
[----:B------:R-:W-:-:S03]  /*16f0*/  UIADD3 UR55, UPT, UPT, UR53, -UR45, URZ ;  /* 0x8000002d35377290 */ /* 0x000fc6000fffe0ff */
[----:B------:R-:W-:-:S04]  /*1700*/  @UP2 UIADD3 UR4, UPT, UPT, UR45, URZ, URZ ;  /* 0x000000ff2d042290 */ /* 0x000fc8000fffe0ff */
[----:B------:R-:W-:Y:S02]  /*1710*/  UIADD3 UR39, UPT, UPT, UR4, 0x1, URZ ;  /* 0x0000000104277890 */ /* 0x000fe4000fffe0ff */
[----:B--2-4-:R-:W-:-:S12]  /*1720*/  UIADD3 UR54, UPT, UPT, -UR4, URZ, URZ ;  /* 0x000000ff04367290 */ /* 0x014fd8000fffe1ff */
.L_x_42:
[----:B------:R-:W-:Y:S01]  /*1730*/  UISETP.NE.AND UP0, UPT, UR37, URZ, UPT ;  /* 0x000000ff2500728c */ /* 0x000fe2000bf05270 */
[----:B------:R-:W1:Y:S08]  /*1740*/  S2UR UR37, SR_CgaCtaId ;  /* 0x00000000002579c3 */ /* 0x000e700000008800 */
[----:B------:R-:W-:Y:S05]  /*1750*/  BRA.U UP0, `(.L_x_23) ;  /* 0x0000000100347547 */ /* 0x000fea000b800000 */
[----:B------:R-:W2:Y:S01]  /*1760*/  S2R R2, SR_CgaCtaId ;  /* 0x0000000000027919 */ /* 0x000ea20000008800 */
[----:B------:R-:W-:-:S04]  /*1770*/  MOV R3, 0x400 ;  /* 0x0000040000037802 */ /* 0x000fc80000000f00 */
[----:B--2---:R-:W-:Y:S02]  /*1780*/  LEA R2, R2, R3, 0x18 ;  /* 0x0000000302027211 */ /* 0x004fe400078ec0ff */
[----:B------:R-:W-:-:S03]  /*1790*/  SHF.L.U32 R3, R11, 0x1f, RZ ;  /* 0x0000001f0b037819 */ /* 0x000fc600000006ff */
[----:B------:R-:W-:-:S04]  /*17a0*/  IMAD R2, R12, 0x8, R2 ;  /* 0x000000080c027824 */ /* 0x000fc800078e0202 */
[----:B------:R-:W2:Y:S02]  /*17b0*/  SYNCS.PHASECHK.TRANS64.TRYWAIT P0, [R2+URZ+0xd0], R3 ;  /* 0x0000d003020075a7 */ /* 0x000ea400080011ff */
[----:B--2---:R-:W-:Y:S05]  /*17c0*/  @!P0 BRA `(.L_x_24) ;  /* 0x0000007800688947 */ /* 0x004fea0003800000 */
.L_x_138:
[----:B------:R-:W-:Y:S01]  /*17d0*/  VIADD R12, R12, 0x1 ;  /* 0x000000010c0c7836 */ /* 0x000fe20000000000 */
[----:B------:R2:W-:Y:S04]  /*17e0*/  SYNCS.ARRIVE.TRANS64.A1T0 RZ, [R2+URZ+0xc0], RZ ;  /* 0x0000c0ff02ff79a7 */ /* 0x0005e800081000ff */
[----:B------:R-:W-:-:S04]  /*17f0*/  ISETP.NE.AND P0, PT, R12, 0x2, PT ;  /* 0x000000020c00780c */ /* 0x000fc80003f05270 */
[----:B------:R-:W-:Y:S02]  /*1800*/  SEL R12, R12, RZ, P0 ;  /* 0x000000ff0c0c7207 */ /* 0x000fe40000000000 */
[----:B--2---:R-:W-:-:S04]  /*1810*/  SEL R2, RZ, 0x1, P0 ;  /* 0x00000001ff027807 */ /* 0x004fc80000000000 */
[----:B------:R-:W-:-:S07]  /*1820*/  LOP3.LUT R11, R11, R2, RZ, 0x3c, !PT ;  /* 0x000000020b0b7212 */ /* 0x000fce00078e3cff */
.L_x_23:
[----:B------:R-:W-:Y:S01]  /*1830*/  UMOV UR4, 0x400 ;  /* 0x0000040000047882 */ /* 0x000fe20000000000 */
[----:B------:R-:W-:Y:S01]  /*1840*/  SHF.L.U32 R2, R17, 0x1f, RZ ;  /* 0x0000001f11027819 */ /* 0x000fe200000006ff */
[----:B-1----:R-:W-:Y:S01]  /*1850*/  ULEA UR4, UR37, UR4, 0x18 ;  /* 0x0000000425047291 */ /* 0x002fe2000f8ec0ff */
[----:B------:R-:W-:Y:S01]  /*1860*/  IMAD R15, R15, 0x2, R19 ;  /* 0x000000020f0f7824 */ /* 0x000fe200078e0213 */
[----:B------:R-:W-:Y:S01]  /*1870*/  UISETP.GE.U32.AND UP0, UPT, UR61, 0x1ff, UPT ;  /* 0x000001ff3d00788c */ /* 0x000fe2000bf06070 */
[----:B------:R-:W-:Y:S01]  /*1880*/  R2UR UR59, R18 ;  /* 0x00000000123b72ca */ /* 0x000fe200000e0000 */
[----:B------:R-:W-:Y:S02]  /*1890*/  ULEA UR5, UR21, UR4, 0x3 ;  /* 0x0000000415057291 */ /* 0x000fe4000f8e18ff */
[----:B------:R-:W-:Y:S01]  /*18a0*/  R2UR UR27, R15 ;  /* 0x000000000f1b72ca */ /* 0x000fe200000e0000 */
[----:B------:R-:W-:-:S06]  /*18b0*/  UMOV UR13, URZ ;  /* 0x000000ff000d7c82 */ /* 0x000fcc0008000000 */
[----:B------:R1:W2:Y:S06]  /*18c0*/  SYNCS.PHASECHK.TRANS64.TRYWAIT P0, [UR5+0x10], R2 ;  /* 0x00001002ff0075a7 */ /* 0x0002ac0008001105 */
[----:B------:R-:W-:Y:S01]  /*18d0*/  UIMAD UR27, UR27, 0x60, URZ ;  /* 0x000000601b1b78a4 */ /* 0x000fe2000f8e02ff */
[----:B-1----:R-:W-:-:S05]  /*18e0*/  LEA.HI R2, R14, R14, RZ, 0x1 ;  /* 0x0000000e0e027211 */ /* 0x002fca00078f08ff */
[----:B------:R-:W-:-:S05]  /*18f0*/  IMAD.SHL.U32 R2, R2, 0x40, RZ ;  /* 0x0000004002027824 */ /* 0x000fca00078e00ff */
[----:B------:R-:W-:-:S04]  /*1900*/  LOP3.LUT R2, R2, 0xffffff80, RZ, 0xc0, !PT ;  /* 0xffffff8002027812 */ /* 0x000fc800078ec0ff */
[----:B------:R-:W-:-:S13]  /*1910*/  R2UR UR5, R2 ;  /* 0x00000000020572ca */ /* 0x000fda00000e0000 */
[----:B------:R-:W-:Y:S01]  /*1920*/  ULOP3.LUT UR59, UR5, 0x40, UR59, 0xf8, !UPT ;  /* 0x00000040053b7892 */ /* 0x000fe2000f8ef83b */
[----:B------:R-:W-:Y:S11]  /*1930*/  BRA.U !UP0, `(.L_x_25) ;  /* 0x0000000508447547 */ /* 0x000ff6000b800000 */
[----:B------:R-:W-:Y:S01]  /*1940*/  UMOV UR22, UR54 ;  /* 0x0000003600167c82 */ /* 0x000fe20008000000 */
[----:B------:R-:W-:Y:S01]  /*1950*/  UMOV UR5, UR21 ;  /* 0x0000001500057c82 */ /* 0x000fe20008000000 */
[----:B------:R-:W-:-:S05]  /*1960*/  UMOV UR42, 0x80 ;  /* 0x00000080002a7882 */ /* 0x000fca0000000000 */
.L_x_31:
[----:B------:R-:W-:Y:S01]  /*1970*/  @P5 MOV R3, 0x28000 ;  /* 0x0002800000035802 */ /* 0x000fe20000000f00 */
[----:B------:R-:W-:Y:S01]  /*1980*/  ULEA UR57, UR5, UR4, 0x3 ;  /* 0x0000000405397291 */ /* 0x000fe2000f8e18ff */
[----:B--2-4-:R-:W-:Y:S11]  /*1990*/  @P0 BRA `(.L_x_26) ;  /* 0x00000000000c0947 */ /* 0x014ff60003800000 */
[----:B------:R-:W-:Y:S04]  /*19a0*/  SHF.L.U32 R4, R17, 0x1f, RZ ;  /* 0x0000001f11047819 */ /* 0x000fe800000006ff */
[----:B------:R-:W1:Y:S02]  /*19b0*/  SYNCS.PHASECHK.TRANS64.TRYWAIT P0, [UR57+0x10], R4 ;  /* 0x00001004ff0075a7 */ /* 0x000e640008001139 */
[----:B-1----:R-:W-:Y:S05]  /*19c0*/  @!P0 BRA `(.L_x_27) ;  /* 0x0000007400fc8947 */ /* 0x002fea0003800000 */
.L_x_26:
[----:B------:R2:W-:Y:S01]  /*19d0*/  @P5 SYNCS.ARRIVE.TRANS64 RZ, [UR57], R3 ;  /* 0x00000003ffff59a7 */ /* 0x0005e20008000039 */
[----:B------:R-:W-:Y:S02]  /*19e0*/  ULOP3.LUT UR6, UR38, 0x2, URZ, 0xfc, !UPT ;  /* 0x0000000226067892 */ /* 0x000fe4000f8efcff */
[----:B------:R-:W-:Y:S02]  /*19f0*/  UIADD3 UR22, UPT, UPT, UR22, 0x1, URZ ;  /* 0x0000000116167890 */ /* 0x000fe4000fffe0ff */
[----:B------:R-:W-:Y:S02]  /*1a00*/  UISETP.NE.AND UP0, UPT, UR6, 0x2, UPT ;  /* 0x000000020600788c */ /* 0x000fe4000bf05270 */
[----:B------:R-:W-:Y:S07]  /*1a10*/  UISETP.NE.AND UP2, UPT, UR22, 0x1, UPT ;  /* 0x000000011600788c */ /* 0x000fee000bf45270 */
[----:B------:R-:W-:Y:S05]  /*1a20*/  BRA.U UP0, `(.L_x_28) ;  /* 0x0000000100047547 */ /* 0x000fea000b800000 */
[----:B------:R-:W-:Y:S05]  /*1a30*/  BPT.TRAP 0x1 ;  /* 0x000000040000795c */ /* 0x000fea0000300000 */
.L_x_28:
[----:B------:R-:W-:Y:S04]  /*1a40*/  BSSY.RECONVERGENT B0, `(.L_x_29) ;  /* 0x0000003000007945 */ /* 0x000fe80003800200 */
[----:B------:R-:W-:Y:S05]  /*1a50*/  @!P4 BRA `(.L_x_30) ;  /* 0x000000000004c947 */ /* 0x000fea0003800000 */
[----:B------:R-:W-:Y:S05]  /*1a60*/  BPT.TRAP 0x1 ;  /* 0x000000040000795c */ /* 0x000fea0000300000 */
.L_x_30:
[----:B------:R-:W-:Y:S05]  /*1a70*/  BSYNC.RECONVERGENT B0 ;  /* 0x0000000000007941 */ /* 0x000fea0003800200 */
.L_x_29:
[----:B------:R-:W-:Y:S02]  /*1a80*/  UIADD3 UR6, UPT, UPT, UR5, 0x1, URZ ;  /* 0x0000000105067890 */ /* 0x000fe4000fffe0ff */
[----:B------:R-:W-:Y:S02]  /*1a90*/  ULEA UR32, UR5, UR4, 0xf ;  /* 0x0000000405207291 */ /* 0x000fe4000f8e78ff */
[----:B------:R-:W-:Y:S02]  /*1aa0*/  UISETP.NE.AND UP0, UPT, UR6, 0x2, UPT ;  /* 0x000000020600788c */ /* 0x000fe4000bf05270 */
[----:B------:R-:W-:Y:S02]  /*1ab0*/  ULOP3.LUT UR57, UR57, 0xfefffff8, URZ, 0xc0, !UPT ;  /* 0xfefffff839397892 */ /* 0x000fe4000f8ec0ff */
[----:B------:R-:W-:Y:S02]  /*1ac0*/  USEL UR7, URZ, 0x1, UP0 ;  /* 0x00000001ff077887 */ /* 0x000fe40008000000 */
[----:B------:R-:W-:Y:S02]  /*1ad0*/  USEL UR21, UR6, URZ, UP0 ;  /* 0x000000ff06157287 */ /* 0x000fe40008000000 */
[----:B------:R-:W-:Y:S02]  /*1ae0*/  UIADD3 UR58, UPT, UPT, UR42, -0x80, URZ ;  /* 0xffffff802a3a7890 */ /* 0x000fe4000fffe0ff */
[----:B------:R-:W-:Y:S01]  /*1af0*/  ULEA UR6, UR21, UR4, 0x3 ;  /* 0x0000000415067291 */ /* 0x000fe2000f8e18ff */
[----:B------:R-:W-:Y:S01]  /*1b00*/  LOP3.LUT R17, R17, UR7, RZ, 0x3c, !PT ;  /* 0x0000000711117c12 */ /* 0x000fe2000f8e3cff */
[----:B------:R-:W-:Y:S01]  /*1b10*/  UIADD3 UR56, UPT, UPT, UR32, 0x6400, URZ ;  /* 0x0000640020387890 */ /* 0x000fe2000fffe0ff */
[----:B------:R-:W-:Y:S02]  /*1b20*/  UMOV UR30, 0x0 ;  /* 0x00000000001e7882 */ /* 0x000fe40000000000 */
[----:B-1----:R-:W-:Y:S01]  /*1b30*/  SHF.L.U32 R2, R17, 0x1f, RZ ;  /* 0x0000001f11027819 */ /* 0x002fe200000006ff */
[----:B------:R-:W-:Y:S01]  /*1b40*/  UMOV UR31, 0x10000000 ;  /* 0x10000000001f7882 */ /* 0x000fe20000000000 */
[----:B------:R-:W-:Y:S02]  /*1b50*/  UIADD3 UR50, UPT, UPT, UR42, -0x40, URZ ;  /* 0xffffffc02a327890 */ /* 0x000fe4000fffe0ff */
[----:B------:R1:W4:Y:S01]  /*1b60*/  SYNCS.PHASECHK.TRANS64.TRYWAIT P0, [UR6+0x10], R2 ;  /* 0x00001002ff0075a7 */ /* 0x0003220008001106 */
[----:B------:R-:W-:Y:S02]  /*1b70*/  UIADD3 UR6, UP1, UPT, UR46, 0x80, URZ ;  /* 0x000000802e067890 */ /* 0x000fe4000ff3e0ff */
[----:B------:R-:W-:Y:S02]  /*1b80*/  UIADD3 UR48, UPT, UPT, UR32, 0x8400, URZ ;  /* 0x0000840020307890 */ /* 0x000fe4000fffe0ff */
[----:B------:R-:W-:Y:S01]  /*1b90*/  UIADD3.X UR7, UPT, UPT, URZ, UR47, URZ, UP1, !UPT ;  /* 0x0000002fff077290 */ /* 0x000fe20008ffe4ff */
[----:B------:R-:W-:Y:S01]  /*1ba0*/  UMOV UR51, UR59 ;  /* 0x0000003b00337c82 */ /* 0x000fe20008000000 */
[----:B------:R-:W-:Y:S01]  /*1bb0*/  UMOV UR52, UR60 ;  /* 0x0000003c00347c82 */ /* 0x000fe20008000000 */
[----:B------:R-:W-:Y:S01]  /*1bc0*/  UMOV UR49, UR57 ;  /* 0x0000003900317c82 */ /* 0x000fe20008000000 */
[----:B------:R-:W-:Y:S01]  /*1bd0*/  UIADD3 UR40, UPT, UPT, UR32, 0xa400, URZ ;  /* 0x0000a40020287890 */ /* 0x000fe2000fffe0ff */
[----:B------:R-:W-:Y:S01]  /*1be0*/  UMOV UR43, UR59 ;  /* 0x0000003b002b7c82 */ /* 0x000fe20008000000 */
[----:B------:R-:W-:Y:S03]  /*1bf0*/  UMOV UR44, UR60 ;  /* 0x0000003c002c7c82 */ /* 0x000fe60008000000 */
[----:B------:R-:W-:Y:S01]  /*1c00*/  UTMALDG.3D.2CTA [UR56], [UR6], desc[UR30] ;  /* 0x00001e38060075b4 */ /* 0x000fe20008211000 */
[----:B------:R-:W-:Y:S01]  /*1c10*/  UMOV UR41, UR57 ;  /* 0x0000003900297c82 */ /* 0x000fe20008000000 */
[----:B------:R-:W-:Y:S02]  /*1c20*/  UIADD3 UR34, UPT, UPT, UR42, 0x40, URZ ;  /* 0x000000402a227890 */ /* 0x000fe4000fffe0ff */
[----:B------:R-:W-:Y:S02]  /*1c30*/  UIADD3 UR32, UPT, UPT, UR32, 0xc400, URZ ;  /* 0x0000c40020207890 */ /* 0x000fe4000fffe0ff */
[----:B------:R-:W-:Y:S01]  /*1c40*/  UIADD3 UR14, UP0, UPT, UR46, 0x180, URZ ;  /* 0x000001802e0e7890 */ /* 0x000fe2000ff1e0ff */
[----:B------:R-:W-:Y:S01]  /*1c50*/  UTMALDG.3D.2CTA [UR48], [UR6], desc[UR30] ;  /* 0x00001e30060075b4 */ /* 0x000fe20008211000 */
[----:B------:R-:W-:Y:S01]  /*1c60*/  UMOV UR35, UR59 ;  /* 0x0000003b00237c82 */ /* 0x000fe20008000000 */
[----:B------:R-:W-:Y:S01]  /*1c70*/  UMOV UR36, UR60 ;  /* 0x0000003c00247c82 */ /* 0x000fe20008000000 */
[----:B------:R-:W-:Y:S01]  /*1c80*/  UMOV UR33, UR57 ;  /* 0x0000003900217c82 */ /* 0x000fe20008000000 */
[----:B------:R-:W-:Y:S01]  /*1c90*/  UIADD3.X UR15, UPT, UPT, URZ, UR47, URZ, UP0, !UPT ;  /* 0x0000002fff0f7290 */ /* 0x000fe200087fe4ff */
[----:B------:R-:W-:Y:S01]  /*1ca0*/  UMOV UR28, UR60 ;  /* 0x0000003c001c7c82 */ /* 0x000fe20008000000 */
[----:B------:R-:W-:Y:S01]  /*1cb0*/  UMOV UR25, UR57 ;  /* 0x0000003900197c82 */ /* 0x000fe20008000000 */
[----:B------:R2:W-:Y:S01]  /*1cc0*/  UTMALDG.3D.2CTA [UR40], [UR6], desc[UR30] ;  /* 0x00001e28060075b4 */ /* 0x0005e20008211000 */
[----:B------:R-:W-:Y:S01]  /*1cd0*/  UIMAD UR5, UR5, 0xc000, UR4 ;  /* 0x0000c000050578a4 */ /* 0x000fe2000f8e0204 */
[----:B------:R-:W-:Y:S01]  /*1ce0*/  UMOV UR26, UR58 ;  /* 0x0000003a001a7c82 */ /* 0x000fe20008000000 */
[----:B------:R-:W-:Y:S02]  /*1cf0*/  UMOV UR11, UR27 ;  /* 0x0000001b000b7c82 */ /* 0x000fe40008000000 */
[----:B------:R-:W-:Y:S02]  /*1d00*/  UIADD3 UR24, UPT, UPT, UR5, 0x16400, URZ ;  /* 0x0001640005187890 */ /* 0x000fe4000fffe0ff */
[----:B------:R-:W-:Y:S01]  /*1d10*/  UIADD3 UR8, UPT, UPT, UR5, 0x19400, URZ ;  /* 0x0001940005087890 */ /* 0x000fe2000fffe0ff */
[----:B------:R-:W-:Y:S01]  /*1d20*/  UTMALDG.3D.2CTA [UR32], [UR6], desc[UR30] ;  /* 0x00001e20060075b4 */ /* 0x000fe20008211000 */
[----:B------:R-:W-:Y:S01]  /*1d30*/  UMOV UR12, UR60 ;  /* 0x0000003c000c7c82 */ /* 0x000fe20008000000 */
[----:B------:R-:W-:Y:S01]  /*1d40*/  UMOV UR9, UR57 ;  /* 0x0000003900097c82 */ /* 0x000fe20008000000 */
[----:B------:R-:W-:Y:S01]  /*1d50*/  UMOV UR10, UR50 ;  /* 0x00000032000a7c82 */ /* 0x000fe20008000000 */
[----:B------:R-:W-:Y:S01]  /*1d60*/  UIADD3 UR16, UPT, UPT, UR5, 0x1c400, URZ ;  /* 0x0001c40005107890 */ /* 0x000fe2000fffe0ff */
[----:B------:R-:W-:Y:S01]  /*1d70*/  UMOV UR18, UR42 ;  /* 0x0000002a00127c82 */ /* 0x000fe20008000000 */
[----:B------:R-:W-:Y:S01]  /*1d80*/  UMOV UR19, UR27 ;  /* 0x0000001b00137c82 */ /* 0x000fe20008000000 */
[----:B------:R-:W-:Y:S01]  /*1d90*/  UTMALDG.3D.2CTA [UR24], [UR14], desc[UR30] ;  /* 0x00001e180e0075b4 */ /* 0x000fe20008211000 */
[----:B------:R-:W-:Y:S01]  /*1da0*/  UMOV UR20, UR60 ;  /* 0x0000003c00147c82 */ /* 0x000fe20008000000 */
[----:B------:R-:W-:Y:S01]  /*1db0*/  UMOV UR17, UR57 ;  /* 0x0000003900117c82 */ /* 0x000fe20008000000 */
[----:B------:R-:W-:Y:S01]  /*1dc0*/  UMOV UR13, UR39 ;  /* 0x00000027000d7c82 */ /* 0x000fe20008000000 */
[----:B------:R3:W-:Y:S02]  /*1dd0*/  UTMALDG.3D.2CTA [UR8], [UR14], desc[UR30] ;  /* 0x00001e080e0075b4 */ /* 0x0007e40008211000 */
[----:B------:R1:W-:Y:S01]  /*1de0*/  UTMALDG.3D.2CTA [UR16], [UR14], desc[UR30] ;  /* 0x00001e100e0075b4 */ /* 0x0003e20008211000 */
[----:B--2---:R-:W-:Y:S02]  /*1df0*/  UIADD3 UR42, UPT, UPT, UR42, 0x100, URZ ;  /* 0x000001002a2a7890 */ /* 0x004fe4000fffe0ff */
[----:B---3--:R-:W-:Y:S01]  /*1e00*/  UIADD3 UR8, UPT, UPT, UR5, 0x1f400, URZ ;  /* 0x0001f40005087890 */ /* 0x008fe2000fffe0ff */
[----:B------:R-:W-:Y:S02]  /*1e10*/  UMOV UR10, UR34 ;  /* 0x00000022000a7c82 */ /* 0x000fe40008000000 */
[----:B------:R-:W-:Y:S06]  /*1e20*/  UMOV UR5, UR21 ;  /* 0x0000001500057c82 */ /* 0x000fec0008000000 */
[----:B------:R1:W-:Y:S02]  /*1e30*/  UTMALDG.3D.2CTA [UR8], [UR14], desc[UR30] ;  /* 0x00001e080e0075b4 */ /* 0x0003e40008211000 */
[----:B-1----:R-:W-:Y:S05]  /*1e40*/  BRA.U UP2, `(.L_x_31) ;  /* 0xfffffff902c87547 */ /* 0x002fea000b83ffff */
.L_x_25:
[----:B------:R-:W-:Y:S01]  /*1e50*/  ULEA UR5, UR21, UR4, 0x3 ;  /* 0x0000000415057291 */ /* 0x000fe2000f8e18ff */
[----:B------:R-:W-:Y:S01]  /*1e60*/  SHF.L.U32 R2, R17, 0x1f, RZ ;  /* 0x0000001f11027819 */ /* 0x000fe200000006ff */
[----:B------:R-:W-:Y:S01]  /*1e70*/  @!P1 SYNCS.ARRIVE.TRANS64.A1T0 RZ, [UR4+0x58], RZ ;  /* 0x000058ffffff99a7 */ /* 0x000fe20008100004 */
[----:B------:R-:W-:-:S06]  /*1e80*/  UISETP.GT.AND UP0, UPT, UR53, UR45, UPT ;  /* 0x0000002d3500728c */ /* 0x000fcc000bf04270 */
[----:B--2-4-:R1:W2:Y:S03]  /*1e90*/  SYNCS.PHASECHK.TRANS64.TRYWAIT P0, [UR5+0x10], R2 ;  /* 0x00001002ff0075a7 */ /* 0x0142a60008001105 */
[----:B------:R-:W-:Y:S05]  /*1ea0*/  BRA.U !UP0, `(.L_x_32) ;  /* 0x00000005083c7547 */ /* 0x000fea000b800000 */
[----:B------:R-:W-:Y:S01]  /*1eb0*/  UIADD3 UR29, UPT, UPT, UR55, UR13, URZ ;  /* 0x0000000d371d7290 */ /* 0x000fe2000fffe0ff */
[----:B------:R-:W-:-:S11]  /*1ec0*/  UMOV UR5, UR21 ;  /* 0x0000001500057c82 */ /* 0x000fd60008000000 */
.L_x_38:
[----:B------:R-:W-:Y:S01]  /*1ed0*/  @P5 MOV R3, 0x28000 ;  /* 0x0002800000035802 */ /* 0x000fe20000000f00 */
[----:B------:R-:W-:Y:S01]  /*1ee0*/  ULEA UR57, UR5, UR4, 0x3 ;  /* 0x0000000405397291 */ /* 0x000fe2000f8e18ff */
[----:B-12---:R-:W-:Y:S11]  /*1ef0*/  @P0 BRA `(.L_x_33) ;  /* 0x00000000000c0947 */ /* 0x006ff60003800000 */
[----:B------:R-:W-:Y:S04]  /*1f00*/  SHF.L.U32 R4, R17, 0x1f, RZ ;  /* 0x0000001f11047819 */ /* 0x000fe800000006ff */
[----:B------:R-:W2:Y:S02]  /*1f10*/  SYNCS.PHASECHK.TRANS64.TRYWAIT P0, [UR57+0x10], R4 ;  /* 0x00001004ff0075a7 */ /* 0x000ea40008001139 */
[----:B--2---:R-:W-:Y:S05]  /*1f20*/  @!P0 BRA `(.L_x_34) ;  /* 0x0000007000bc8947 */ /* 0x004fea0003800000 */
.L_x_33:
[----:B------:R2:W-:Y:S01]  /*1f30*/  @P5 SYNCS.ARRIVE.TRANS64 RZ, [UR57], R3 ;  /* 0x00000003ffff59a7 */ /* 0x0005e20008000039 */
[----:B------:R-:W-:Y:S04]  /*1f40*/  ULOP3.LUT UR6, UR38, 0x2, URZ, 0xfc, !UPT ;  /* 0x0000000226067892 */ /* 0x000fe8000f8efcff */
[----:B------:R-:W-:Y:S09]  /*1f50*/  UISETP.NE.AND UP0, UPT, UR6, 0x2, UPT ;  /* 0x000000020600788c */ /* 0x000ff2000bf05270 */
[----:B------:R-:W-:Y:S05]  /*1f60*/  BRA.U UP0, `(.L_x_35) ;  /* 0x0000000100047547 */ /* 0x000fea000b800000 */
[----:B------:R-:W-:Y:S05]  /*1f70*/  BPT.TRAP 0x1 ;  /* 0x000000040000795c */ /* 0x000fea0000300000 */
.L_x_35:
[----:B------:R-:W-:Y:S04]  /*1f80*/  BSSY.RECONVERGENT B0, `(.L_x_36) ;  /* 0x0000003000007945 */ /* 0x000fe80003800200 */
[----:B------:R-:W-:Y:S05]  /*1f90*/  @!P4 BRA `(.L_x_37) ;  /* 0x000000000004c947 */ /* 0x000fea0003800000 */
[----:B------:R-:W-:Y:S05]  /*1fa0*/  BPT.TRAP 0x1 ;  /* 0x000000040000795c */ /* 0x000fea0000300000 */
.L_x_37:
[----:B------:R-:W-:Y:S05]  /*1fb0*/  BSYNC.RECONVERGENT B0 ;  /* 0x0000000000007941 */ /* 0x000fea0003800200 */
.L_x_36:
[----:B------:R-:W-:Y:S02]  /*1fc0*/  UIADD3 UR6, UPT, UPT, UR5, 0x1, URZ ;  /* 0x0000000105067890 */ /* 0x000fe4000fffe0ff */
[----:B------:R-:W-:Y:S02]  /*1fd0*/  ULEA UR32, UR5, UR4, 0xf ;  /* 0x0000000405207291 */ /* 0x000fe4000f8e78ff */
[----:B------:R-:W-:Y:S02]  /*1fe0*/  UISETP.NE.AND UP0, UPT, UR6, 0x2, UPT ;  /* 0x000000020600788c */ /* 0x000fe4000bf05270 */
[----:B------:R-:W-:Y:S02]  /*1ff0*/  USHF.L.U32 UR58, UR13, 0x8, URZ ;  /* 0x000000080d3a7899 */ /* 0x000fe400080006ff */
[----:B------:R-:W-:Y:S02]  /*2000*/  USEL UR7, URZ, 0x1, UP0 ;  /* 0x00000001ff077887 */ /* 0x000fe40008000000 */
[----:B------:R-:W-:Y:S02]  /*2010*/  USEL UR21, UR6, URZ, UP0 ;  /* 0x000000ff06157287 */ /* 0x000fe40008000000 */
[----:B------:R-:W-:Y:S02]  /*2020*/  ULOP3.LUT UR57, UR57, 0xfefffff8, URZ, 0xc0, !UPT ;  /* 0xfefffff839397892 */ /* 0x000fe4000f8ec0ff */
[----:B------:R-:W-:Y:S01]  /*2030*/  ULEA UR6, UR21, UR4, 0x3 ;  /* 0x0000000415067291 */ /* 0x000fe2000f8e18ff */
[----:B------:R-:W-:Y:S01]  /*2040*/  LOP3.LUT R17, R17, UR7, RZ, 0x3c, !PT ;  /* 0x0000000711117c12 */ /* 0x000fe2000f8e3cff */
[----:B------:R-:W-:Y:S01]  /*2050*/  UIADD3 UR56, UPT, UPT, UR32, 0x6400, URZ ;  /* 0x0000640020387890 */ /* 0x000fe2000fffe0ff */
[----:B------:R-:W-:Y:S02]  /*2060*/  UMOV UR22, 0x0 ;  /* 0x0000000000167882 */ /* 0x000fe40000000000 */
[----:B-1----:R-:W-:Y:S01]  /*2070*/  SHF.L.U32 R2, R17, 0x1f, RZ ;  /* 0x0000001f11027819 */ /* 0x002fe200000006ff */
[----:B------:R-:W-:Y:S01]  /*2080*/  UMOV UR23, 0x10000000 ;  /* 0x1000000000177882 */ /* 0x000fe20000000000 */
[----:B------:R-:W-:Y:S02]  /*2090*/  UIADD3 UR50, UPT, UPT, UR58, 0x40, URZ ;  /* 0x000000403a327890 */ /* 0x000fe4000fffe0ff */
[----:B------:R4:W1:Y:S01]  /*20a0*/  SYNCS.PHASECHK.TRANS64.TRYWAIT P0, [UR6+0x10], R2 ;  /* 0x00001002ff0075a7 */ /* 0x0008620008001106 */
[----:B------:R-:W-:Y:S02]  /*20b0*/  UIADD3 UR6, UP1, UPT, UR46, 0x80, URZ ;  /* 0x000000802e067890 */ /* 0x000fe4000ff3e0ff */
[----:B------:R-:W-:Y:S02]  /*20c0*/  UIADD3 UR48, UPT, UPT, UR32, 0x8400, URZ ;  /* 0x0000840020307890 */ /* 0x000fe4000fffe0ff */
[----:B------:R-:W-:Y:S01]  /*20d0*/  UIADD3.X UR7, UPT, UPT, URZ, UR47, URZ, UP1, !UPT ;  /* 0x0000002fff077290 */ /* 0x000fe20008ffe4ff */
[----:B------:R-:W-:Y:S01]  /*20e0*/  UMOV UR51, UR59 ;  /* 0x0000003b00337c82 */ /* 0x000fe20008000000 */
[----:B------:R-:W-:Y:S01]  /*20f0*/  UMOV UR52, UR60 ;  /* 0x0000003c00347c82 */ /* 0x000fe20008000000 */
[----:B------:R-:W-:Y:S01]  /*2100*/  UMOV UR49, UR57 ;  /* 0x0000003900317c82 */ /* 0x000fe20008000000 */
[----:B------:R-:W-:Y:S02]  /*2110*/  UIADD3 UR42, UPT, UPT, UR58, 0x80, URZ ;  /* 0x000000803a2a7890 */ /* 0x000fe4000fffe0ff */
[----:B------:R-:W-:Y:S03]  /*2120*/  UIADD3 UR40, UPT, UPT, UR32, 0xa400, URZ ;  /* 0x0000a40020287890 */ /* 0x000fe6000fffe0ff */
[----:B------:R-:W-:Y:S01]  /*2130*/  UTMALDG.3D.2CTA [UR56], [UR6], desc[UR22] ;  /* 0x00001638060075b4 */ /* 0x000fe20008211000 */
[----:B------:R-:W-:Y:S01]  /*2140*/  UMOV UR43, UR59 ;  /* 0x0000003b002b7c82 */ /* 0x000fe20008000000 */
[----:B------:R-:W-:Y:S01]  /*2150*/  UMOV UR44, UR60 ;  /* 0x0000003c002c7c82 */ /* 0x000fe20008000000 */
[----:B------:R-:W-:Y:S01]  /*2160*/  UMOV UR41, UR57 ;  /* 0x0000003900297c82 */ /* 0x000fe20008000000 */
[----:B------:R-:W-:Y:S02]  /*2170*/  UIADD3 UR34, UPT, UPT, UR58, 0xc0, URZ ;  /* 0x000000c03a227890 */ /* 0x000fe4000fffe0ff */
[----:B------:R-:W-:Y:S01]  /*2180*/  UIADD3 UR32, UPT, UPT, UR32, 0xc400, URZ ;  /* 0x0000c40020207890 */ /* 0x000fe2000fffe0ff */
[----:B------:R-:W-:Y:S01]  /*2190*/  UTMALDG.3D.2CTA [UR48], [UR6], desc[UR22] ;  /* 0x00001630060075b4 */ /* 0x000fe20008211000 */
[----:B------:R-:W-:Y:S01]  /*21a0*/  UIADD3 UR14, UP0, UPT, UR46, 0x180, URZ ;  /* 0x000001802e0e7890 */ /* 0x000fe2000ff1e0ff */
[----:B------:R-:W-:Y:S01]  /*21b0*/  UMOV UR35, UR59 ;  /* 0x0000003b00237c82 */ /* 0x000fe20008000000 */
[----:B------:R-:W-:Y:S01]  /*21c0*/  UMOV UR36, UR60 ;  /* 0x0000003c00247c82 */ /* 0x000fe20008000000 */
[----:B------:R-:W-:Y:S01]  /*21d0*/  UMOV UR33, UR57 ;  /* 0x0000003900217c82 */ /* 0x000fe20008000000 */
[----:B------:R-:W-:Y:S01]  /*21e0*/  UIADD3.X UR15, UPT, UPT, URZ, UR47, URZ, UP0, !UPT ;  /* 0x0000002fff0f7290 */ /* 0x000fe200087fe4ff */
[----:B------:R-:W-:Y:S01]  /*21f0*/  UTMALDG.3D.2CTA [UR40], [UR6], desc[UR22] ;  /* 0x00001628060075b4 */ /* 0x000fe20008211000 */
[----:B------:R-:W-:Y:S01]  /*2200*/  UIMAD UR5, UR5, 0xc000, UR4 ;  /* 0x0000c000050578a4 */ /* 0x000fe2000f8e0204 */
[----:B------:R-:W-:Y:S01]  /*2210*/  UMOV UR28, UR60 ;  /* 0x0000003c001c7c82 */ /* 0x000fe20008000000 */
[----:B------:R-:W-:Y:S02]  /*2220*/  UMOV UR25, UR57 ;  /* 0x0000003900197c82 */ /* 0x000fe40008000000 */
[----:B------:R-:W-:Y:S01]  /*2230*/  UIADD3 UR24, UPT, UPT, UR5, 0x16400, URZ ;  /* 0x0001640005187890 */ /* 0x000fe2000fffe0ff */
[----:B------:R-:W-:Y:S01]  /*2240*/  UMOV UR26, UR58 ;  /* 0x0000003a001a7c82 */ /* 0x000fe20008000000 */
[----:B------:R-:W-:Y:S01]  /*2250*/  UTMALDG.3D.2CTA [UR32], [UR6], desc[UR22] ;  /* 0x00001620060075b4 */ /* 0x000fe20008211000 */
[----:B------:R-:W-:Y:S01]  /*2260*/  UIADD3 UR8, UPT, UPT, UR5, 0x19400, URZ ;  /* 0x0001940005087890 */ /* 0x000fe2000fffe0ff */
[----:B------:R-:W-:Y:S01]  /*2270*/  UMOV UR11, UR27 ;  /* 0x0000001b000b7c82 */ /* 0x000fe20008000000 */
[----:B------:R-:W-:Y:S01]  /*2280*/  UMOV UR12, UR60 ;  /* 0x0000003c000c7c82 */ /* 0x000fe20008000000 */
[----:B------:R-:W-:Y:S01]  /*2290*/  UMOV UR9, UR57 ;  /* 0x0000003900097c82 */ /* 0x000fe20008000000 */
[----:B------:R-:W-:Y:S01]  /*22a0*/  UMOV UR10, UR50 ;  /* 0x00000032000a7c82 */ /* 0x000fe20008000000 */
[----:B------:R-:W-:Y:S01]  /*22b0*/  UIADD3 UR16, UPT, UPT, UR5, 0x1c400, URZ ;  /* 0x0001c40005107890 */ /* 0x000fe2000fffe0ff */
[----:B------:R-:W-:Y:S01]  /*22c0*/  UTMALDG.3D.2CTA [UR24], [UR14], desc[UR22] ;  /* 0x000016180e0075b4 */ /* 0x000fe20008211000 */
[----:B------:R-:W-:Y:S01]  /*22d0*/  UMOV UR19, UR27 ;  /* 0x0000001b00137c82 */ /* 0x000fe20008000000 */
[----:B------:R-:W-:Y:S01]  /*22e0*/  UMOV UR20, UR60 ;  /* 0x0000003c00147c82 */ /* 0x000fe20008000000 */
[----:B------:R-:W-:Y:S01]  /*22f0*/  UMOV UR17, UR57 ;  /* 0x0000003900117c82 */ /* 0x000fe20008000000 */
[----:B------:R-:W-:Y:S01]  /*2300*/  UMOV UR18, UR42 ;  /* 0x0000002a00127c82 */ /* 0x000fe20008000000 */
[----:B------:R-:W-:Y:S01]  /*2310*/  UIADD3 UR13, UPT, UPT, UR13, 0x1, URZ ;  /* 0x000000010d0d7890 */ /* 0x000fe2000fffe0ff */
[----:B------:R2:W-:Y:S03]  /*2320*/  UTMALDG.3D.2CTA [UR8], [UR14], desc[UR22] ;  /* 0x000016080e0075b4 */ /* 0x0005e60008211000 */
[----:B------:R-:W-:Y:S01]  /*2330*/  UISETP.NE.AND UP0, UPT, UR13, UR29, UPT ;  /* 0x0000001d0d00728c */ /* 0x000fe2000bf05270 */
[----:B------:R4:W-:Y:S01]  /*2340*/  UTMALDG.3D.2CTA [UR16], [UR14], desc[UR22] ;  /* 0x000016100e0075b4 */ /* 0x0009e20008211000 */
[----:B--2---:R-:W-:Y:S01]  /*2350*/  UIADD3 UR8, UPT, UPT, UR5, 0x1f400, URZ ;  /* 0x0001f40005087890 */ /* 0x004fe2000fffe0ff */
[----:B------:R-:W-:Y:S02]  /*2360*/  UMOV UR10, UR34 ;  /* 0x00000022000a7c82 */ /* 0x000fe40008000000 */
[----:B------:R-:W-:Y:S06]  /*2370*/  UMOV UR5, UR21 ;  /* 0x0000001500057c82 */ /* 0x000fec0008000000 */
[----:B------:R4:W-:Y:S02]  /*2380*/  UTMALDG.3D.2CTA [UR8], [UR14], desc[UR22] ;  /* 0x000016080e0075b4 */ /* 0x0009e40008211000 */
[----:B----4-:R-:W-:Y:S05]  /*2390*/  BRA.U UP0, `(.L_x_38) ;  /* 0xfffffff900cc7547 */ /* 0x010fea000b83ffff */
.L_x_32:
[C---:B-1----:R-:W-:Y:S01]  /*23a0*/  LEA R2, R16.reuse, UR4, 0x3 ;  /* 0x0000000410027c11 */ /* 0x042fe2000f8e18ff */
[----:B------:R-:W-:Y:S01]  /*23b0*/  NOP ;  /* 0x0000000000007918 */ /* 0x000fe20000000000 */
[----:B------:R-:W-:Y:S02]  /*23c0*/  SHF.L.U32 R3, R13, 0x1f, RZ ;  /* 0x0000001f0d037819 */ /* 0x000fe400000006ff */
[----:B------:R-:W-:Y:S02]  /*23d0*/  LEA R4, R16, UR4, 0x4 ;  /* 0x0000000410047c11 */ /* 0x000fe4000f8e20ff */
[----:B--2---:R-:W1:Y:S02]  /*23e0*/  SYNCS.PHASECHK.TRANS64.TRYWAIT P0, [R2+URZ+0x60], R3 ;  /* 0x00006003020075a7 */ /* 0x004e6400080011ff */
[----:B-1----:R-:W-:Y:S05]  /*23f0*/  @!P0 BRA `(.L_x_39) ;  /* 0x0000006c00a08947 */ /* 0x002fea0003800000 */
.L_x_141:
[----:B------:R-:W2:Y:S01]  /*2400*/  LDS.128 R4, [R4+0xf0] ;  /* 0x0000f00004047984 */ /* 0x000ea20000000c00 */
[----:B------:R-:W-:Y:S01]  /*2410*/  ISETP.GE.AND P0, PT, R37, 0x1, PT ;  /* 0x000000012500780c */ /* 0x000fe20003f06270 */
[----:B-1----:R-:W-:Y:S01]  /*2420*/  VIADD R2, R2, 0x70 ;  /* 0x0000007002027836 */ /* 0x002fe20000000000 */
[----:B------:R-:W-:Y:S01]  /*2430*/  @!PT LDS RZ, [RZ] ;  /* 0x00000000fffff984 */ /* 0x000fe20000000800 */
[----:B------:R-:W-:Y:S01]  /*2440*/  @!PT LDS RZ, [RZ] ;  /* 0x00000000fffff984 */ /* 0x000fe20000000800 */
[----:B------:R-:W-:Y:S01]  /*2450*/  @!PT LDS RZ, [RZ] ;  /* 0x00000000fffff984 */ /* 0x000fe20000000800 */
[----:B------:R-:W-:Y:S01]  /*2460*/  @!PT LDS RZ, [RZ] ;  /* 0x00000000fffff984 */ /* 0x000fe20000000800 */
[----:B------:R1:W-:Y:S06]  /*2470*/  MEMBAR.ALL.CTA ;  /* 0x0000000000007992 */ /* 0x0003ec0000008000 */
[----:B-1----:R-:W1:Y:S01]  /*2480*/  FENCE.VIEW.ASYNC.S ;  /* 0x00000000000073c6 */ /* 0x002e620000000000 */
[----:B------:R-:W-:-:S04]  /*2490*/  PRMT R2, RZ, 0x654, R2 ;  /* 0x00000654ff027816 */ /* 0x000fc80000000002 */
[----:B-1----:R1:W-:Y:S01]  /*24a0*/  SYNCS.ARRIVE.TRANS64.RED.A1T0 RZ, [R2+URZ], RZ ;  /* 0x000000ff02ff79a7 */ /* 0x0023e200081004ff */
[----:B--2---:R-:W-:-:S13]  /*24b0*/  LOP3.LUT P2, RZ, R6, 0x1, RZ, 0xc0, !PT ;  /* 0x0000000106ff7812 */ /* 0x004fda000784c0ff */
[----:B------:R-:W-:Y:S01]  /*24c0*/  @P2 SHF.R.U32.HI R3, RZ, 0x10, R5 ;  /* 0x00000010ff032819 */ /* 0x000fe20000011605 */
[----:B------:R-:W-:Y:S01]  /*24d0*/  VOTEU.ANY UP0, P2 ;  /* 0x0000000000ff7886 */ /* 0x000fe20001000100 */
[----:B------:R-:W-:Y:S02]  /*24e0*/  @P2 MOV R10, R4 ;  /* 0x00000004000a2202 */ /* 0x000fe40000000f00 */
[----:B------:R-:W-:Y:S02]  /*24f0*/  @P2 R2UR.BROADCAST UR5, R3 ;  /* 0x00000000030522ca */ /* 0x000fe400008e0000 */
[----:B------:R-:W-:-:S11]  /*2500*/  @P2 LOP3.LUT R9, R5, 0xffff, RZ, 0xc0, !PT ;  /* 0x0000ffff05092812 */ /* 0x000fd600078ec0ff */
[----:B------:R-:W-:Y:S01]  /*2510*/  @UP0 UMOV UR60, UR5 ;  /* 0x00000005003c0c82 */ /* 0x000fe20008000000 */
[----:B-1----:R-:W-:Y:S05]  /*2520*/  @!P0 BRA `(.L_x_40) ;  /* 0x0000000000b88947 */ /* 0x002fea0003800000 */
[----:B------:R-:W3:Y:S01]  /*2530*/  LDC.64 R4, c[0x0][0xb18] ;  /* 0x0002c600ff047b82 */ /* 0x000ee20000000a00 */
[----:B------:R-:W-:-:S07]  /*2540*/  ISETP.NE.AND P3, PT, R37, 0x1, PT ;  /* 0x000000012500780c */ /* 0x000fce0003f65270 */
[----:B------:R-:W1:Y:S08]  /*2550*/  LDC.64 R6, c[0x0][0xb10] ;  /* 0x0002c400ff067b82 */ /* 0x000e700000000a00 */
[----:B------:R-:W2:Y:S08]  /*2560*/  LDC R14, c[0x0][0xb20] ;  /* 0x0002c800ff0e7b82 */ /* 0x000eb00000000800 */
[----:B------:R-:W4:Y:S01]  /*2570*/  LDC R15, c[0x0][0xb0c] ;  /* 0x0002c300ff0f7b82 */ /* 0x000f220000000800 */
[----:B---3--:R-:W-:Y:S01]  /*2580*/  IMAD.HI.U32 R21, R0, R5, RZ ;  /* 0x0000000500157227 */ /* 0x008fe200078e00ff */
[----:B------:R-:W-:-:S03]  /*2590*/  ISETP.NE.AND P0, PT, R4, 0x1, PT ;  /* 0x000000010400780c */ /* 0x000fc60003f05270 */
[----:B------:R-:W-:-:S03]  /*25a0*/  IMAD.HI.U32 R5, R9, R5, RZ ;  /* 0x0000000509057227 */ /* 0x000fc600078e00ff */
[----:B------:R-:W3:Y:S01]  /*25b0*/  LDC.64 R2, c[0x0][0xb28] ;  /* 0x0002ca00ff027b82 */ /* 0x000ee20000000a00 */
[----:B-1----:R-:W-:-:S04]  /*25c0*/  IMAD.HI.U32 R22, R8, R6, RZ ;  /* 0x0000000608167227 */ /* 0x002fc800078e00ff */
[----:B------:R-:W-:Y:S01]  /*25d0*/  IMAD.HI.U32 R23, R10, R6, RZ ;  /* 0x000000060a177227 */ /* 0x000fe200078e00ff */
[----:B------:R-:W-:Y:S02]  /*25e0*/  SHF.R.U32.HI R22, RZ, R7, R22 ;  /* 0x00000007ff167219 */ /* 0x000fe40000011616 */
[-C--:B--2---:R-:W-:Y:S02]  /*25f0*/  SHF.R.U32.HI R21, RZ, R14.reuse, R21 ;  /* 0x0000000eff157219 */ /* 0x084fe40000011615 */
[----:B------:R-:W-:Y:S02]  /*2600*/  SHF.R.U32.HI R5, RZ, R14, R5 ;  /* 0x0000000eff057219 */ /* 0x000fe40000011605 */
[----:B------:R-:W-:Y:S02]  /*2610*/  SEL R21, R0, R21, !P0 ;  /* 0x0000001500157207 */ /* 0x000fe40004000000 */
[----:B------:R-:W-:Y:S02]  /*2620*/  SHF.R.U32.HI R23, RZ, R7, R23 ;  /* 0x00000007ff177219 */ /* 0x000fe40000011617 */
[----:B----4-:R-:W-:-:S02]  /*2630*/  ISETP.NE.AND P1, PT, R15, 0x1, PT ;  /* 0x000000010f00780c */ /* 0x010fc40003f25270 */
[----:B------:R-:W-:Y:S02]  /*2640*/  SEL R5, R9, R5, !P0 ;  /* 0x0000000509057207 */ /* 0x000fe40004000000 */
[----:B------:R-:W-:Y:S02]  /*2650*/  SEL R22, R8, R22, !P1 ;  /* 0x0000001608167207 */ /* 0x000fe40004800000 */
[----:B------:R-:W-:Y:S01]  /*2660*/  SEL R23, R10, R23, !P1 ;  /* 0x000000170a177207 */ /* 0x000fe20004800000 */
[----:B---3--:R-:W-:-:S04]  /*2670*/  IMAD.HI.U32 R20, R21, R2, RZ ;  /* 0x0000000215147227 */ /* 0x008fc800078e00ff */
        /* <DEDUP_REMOVED lines=10> */
[----:B------:R-:W-:-:S04]  /*2720*/  @!P0 IMAD.HI.U32 R7, R23, R2, RZ ;  /* 0x0000000217078227 */ /* 0x000fc800078e00ff */
[----:B------:R-:W-:Y:S01]  /*2730*/  IMAD.MOV R2, RZ, RZ, -R6 ;  /* 0x000000ffff027224 */ /* 0x000fe200078e0a06 */
[----:B------:R-:W-:Y:S02]  /*2740*/  @!P0 SHF.R.U32.HI R3, RZ, R3, R7 ;  /* 0x00000003ff038219 */ /* 0x000fe40000011607 */
[----:B------:R-:W-:Y:S01]  /*2750*/  IADD3 R7, PT, PT, -R5, RZ, RZ ;  /* 0x000000ff05077210 */ /* 0x000fe20007ffe1ff */
[----:B------:R-:W-:Y:S01]  /*2760*/  IMAD R2, R37, R2, R5 ;  /* 0x0000000225027224 */ /* 0x000fe200078e0205 */
        /* <DEDUP_REMOVED lines=10> */
.L_x_40:
[----:B------:R-:W1:Y:S02]  /*2810*/  LDCU UR5, c[0x0][0xb30] ;  /* 0x00016600ff0577ac */ /* 0x000e640008000800 */
[----:B-1----:R-:W-:-:S09]  /*2820*/  UISETP.NE.AND UP0, UPT, UR5, 0x1, UPT ;  /* 0x000000010500788c */ /* 0x002fd2000bf05270 */
[----:B------:R-:W-:Y:S05]  /*2830*/  BRA.U UP0, `(.L_x_41) ;  /* 0x0000000100407547 */ /* 0x000fea000b800000 */
[----:B------:R-:W1:Y:S08]  /*2840*/  LDC.64 R4, c[0x0][0xb10] ;  /* 0x0002c400ff047b82 */ /* 0x000e700000000a00 */
[----:B------:R-:W2:Y:S08]  /*2850*/  LDC.64 R2, c[0x0][0xb18] ;  /* 0x0002c600ff027b82 */ /* 0x000eb00000000a00 */
[----:B------:R-:W4:Y:S08]  /*2860*/  LDC R6, c[0x0][0xb20] ;  /* 0x0002c800ff067b82 */ /* 0x000f300000000800 */
[----:B------:R-:W3:Y:S01]  /*2870*/  LDC R7, c[0x0][0xb0c] ;  /* 0x0002c300ff077b82 */ /* 0x000ee20000000800 */
[----:B-1----:R-:W-:-:S05]  /*2880*/  IMAD.HI.U32 R4, R10, R4, RZ ;  /* 0x000000040a047227 */ /* 0x002fca00078e00ff */
[----:B------:R-:W-:Y:S01]  /*2890*/  SHF.R.U32.HI R4, RZ, R5, R4 ;  /* 0x00000005ff047219 */ /* 0x000fe20000011604 */
[----:B--2---:R-:W-:Y:S01]  /*28a0*/  IMAD.HI.U32 R3, R9, R3, RZ ;  /* 0x0000000309037227 */ /* 0x004fe200078e00ff */
[----:B------:R-:W-:-:S04]  /*28b0*/  ISETP.NE.AND P0, PT, R2, 0x1, PT ;  /* 0x000000010200780c */ /* 0x000fc80003f05270 */
[----:B----4-:R-:W-:-:S04]  /*28c0*/  SHF.R.U32.HI R3, RZ, R6, R3 ;  /* 0x00000006ff037219 */ /* 0x010fc80000011603 */
[----:B------:R-:W-:Y:S02]  /*28d0*/  SEL R3, R9, R3, !P0 ;  /* 0x0000000309037207 */ /* 0x000fe40004000000 */
[----:B---3--:R-:W-:-:S04]  /*28e0*/  ISETP.NE.AND P1, PT, R7, 0x1, PT ;  /* 0x000000010700780c */ /* 0x008fc80003f25270 */
[----:B------:R-:W-:-:S05]  /*28f0*/  SEL R4, R10, R4, !P1 ;  /* 0x000000040a047207 */ /* 0x000fca0004800000 */
[----:B------:R-:W-:Y:S02]  /*2900*/  IMAD.IADD R5, R3, 0x1, -R4 ;  /* 0x0000000103057824 */ /* 0x000fe400078e0a04 */
[----:B------:R-:W-:Y:S02]  /*2910*/  IMAD.IADD R3, R4, 0x1, -R3 ;  /* 0x0000000104037824 */ /* 0x000fe400078e0a03 */
[----:B------:R-:W-:Y:S02]  /*2920*/  IMAD R10, R5, R7, R10 ;  /* 0x00000007050a7224 */ /* 0x000fe400078e020a */
[----:B------:R-:W-:-:S07]  /*2930*/  IMAD R9, R3, R2, R9 ;  /* 0x0000000203097224 */ /* 0x000fce00078e0209 */
.L_x_41:
[----:B------:R-:W-:Y:S01]  /*2940*/  VIADD R16, R16, 0x1 ;  /* 0x0000000110107836 */ /* 0x000fe20000000000 */
[----:B------:R-:W-:Y:S01]  /*2950*/  PLOP3.LUT P1, PT, PT, PT, PT, 0x80, 0x8 ;  /* 0x000000000008781c */ /* 0x000fe20003f2f070 */
[----:B------:R-:W-:Y:S02]  /*2960*/  IMAD.IADD R14, R10, 0x1, R91 ;  /* 0x000000010a0e7824 */ /* 0x000fe400078e025b */
[----:B------:R-:W-:Y:S01]  /*2970*/  IMAD.IADD R15, R9, 0x1, R90 ;  /* 0x00000001090f7824 */ /* 0x000fe200078e025a */
[----:B------:R-:W-:-:S04]  /*2980*/  ISETP.NE.AND P0, PT, R16, 0x2, PT ;  /* 0x000000021000780c */ /* 0x000fc80003f05270 */
[----:B------:R-:W-:Y:S02]  /*2990*/  SEL R2, RZ, 0x1, P0 ;  /* 0x00000001ff027807 */ /* 0x000fe40000000000 */
[----:B------:R-:W-:Y:S02]  /*29a0*/  SEL R16, R16, RZ, P0 ;  /* 0x000000ff10107207 */ /* 0x000fe40000000000 */
[----:B------:R-:W-:Y:S01]  /*29b0*/  LOP3.LUT R13, R13, R2, RZ, 0x3c, !PT ;  /* 0x000000020d0d7212 */ /* 0x000fe200078e3cff */
[----:B------:R-:W-:Y:S06]  /*29c0*/  @P2 BRA `(.L_x_42) ;  /* 0xffffffec00582947 */ /* 0x000fec000383ffff */
[----:B------:R-:W-:Y:S01]  /*29d0*/  UIADD3 UR5, UPT, UPT, UR4, 0x10, URZ ;  /* 0x0000001004057890 */ /* 0x000fe2000fffe0ff */
[----:B------:R-:W-:-:S03]  /*29e0*/  SHF.L.U32 R2, R17, 0x1f, RZ ;  /* 0x0000001f11027819 */ /* 0x000fc600000006ff */
[----:B------:R-:W-:-:S09]  /*29f0*/  ULEA UR4, UR21, UR5, 0x3 ;  /* 0x0000000515047291 */ /* 0x000fd2000f8e18ff */
[----:B------:R-:W1:Y:S02]  /*2a00*/  SYNCS.PHASECHK.TRANS64.TRYWAIT P0, [UR4], R2 ;  /* 0x00000002ff0075a7 */ /* 0x000e640008001104 */
[----:B-1----:R-:W-:Y:S05]  /*2a10*/  @!P0 BRA `(.L_x_43) ;  /* 0x00000068002c8947 */ /* 0x002fea0003800000 */
.L_x_143:
[----:B------:R-:W-:-:S04]  /*2a20*/  UIADD3 UR4, UPT, UPT, UR21, 0x1, URZ ;  /* 0x0000000115047890 */ /* 0x000fc8000fffe0ff */
[----:B------:R-:W-:-:S04]  /*2a30*/  UISETP.NE.AND UP0, UPT, UR4, 0x2, UPT ;  /* 0x000000020400788c */ /* 0x000fc8000bf05270 */
[----:B------:R-:W-:Y:S02]  /*2a40*/  USEL UR6, URZ, 0x1, UP0 ;  /* 0x00000001ff067887 */ /* 0x000fe40008000000 */
[----:B------:R-:W-:-:S04]  /*2a50*/  USEL UR4, UR4, URZ, UP0 ;  /* 0x000000ff04047287 */ /* 0x000fc80008000000 */
[----:B------:R-:W-:Y:S01]  /*2a60*/  ULEA UR4, UR4, UR5, 0x3 ;  /* 0x0000000504047291 */ /* 0x000fe2000f8e18ff */
[----:B-1----:R-:W-:-:S04]  /*2a70*/  LOP3.LUT R2, R17, UR6, RZ, 0x3c, !PT ;  /* 0x0000000611027c12 */ /* 0x002fc8000f8e3cff */
[----:B------:R-:W-:Y:S01]  /*2a80*/  SHF.L.U32 R2, R2, 0x1f, RZ ;  /* 0x0000001f02027819 */ /* 0x000fe200000006ff */
[----:B---3--:R-:W-:-:S07]  /*2a90*/  IMAD.U32 R0, RZ, RZ, UR4 ;  /* 0x00000004ff007e24 */ /* 0x008fce000f8e00ff */
.L_x_44:
[----:B-1----:R1:W2:Y:S02]  /*2aa0*/  SYNCS.PHASECHK.TRANS64.TRYWAIT P0, [R0+URZ], R2 ;  /* 0x00000002000075a7 */ /* 0x0022a400080011ff */
[----:B--2---:R-:W-:Y:S05]  /*2ab0*/  @!P0 NANOSLEEP.SYNCS 0x989680 ;  /* 0x009896800000895d */ /* 0x004fea0003900000 */
[----:B------:R-:W2:Y:S02]  /*2ac0*/  @!P0 SYNCS.PHASECHK.TRANS64 P0, [R0+URZ], R2 ;  /* 0x00000002000085a7 */ /* 0x000ea400080010ff */
[----:B--2---:R-:W-:Y:S05]  /*2ad0*/  @P0 EXIT ;  /* 0x000000000000094d */ /* 0x004fea0003800000 */
[----:B------:R-:W-:Y:S05]  /*2ae0*/  BRA `(.L_x_44) ;  /* 0xfffffffc00ec7947 */ /* 0x000fea000383ffff */
.L_x_22:
[----:B------:R-:W-:-:S04]  /*2af0*/  UISETP.NE.AND UP1, UPT, UR37, URZ, UPT ;  /* 0x000000ff2500728c */ /* 0x000fc8000bf25270 */
[----:B------:R-:W-:-:S09]  /*2b00*/  UISETP.NE.OR UP1, UPT, UR10, 0x1, UP1 ;  /* 0x000000010a00788c */ /* 0x000fd20008f25670 */
[----:B------:R-:W-:Y:S05]  /*2b10*/  BRA.U UP1, `(.L_x_45) ;  /* 0x00000005014c7547 */ /* 0x000fea000b800000 */
[----:B------:R-:W-:Y:S01]  /*2b20*/  HFMA2 R11, -RZ, RZ, 0, 0 ;  /* 0x00000000ff0b7431 */ /* 0x000fe200000001ff */
[----:B------:R-:W-:Y:S01]  /*2b30*/  ISETP.GE.U32.AND P2, PT, R10, 0x2, PT ;  /* 0x000000020a00780c */ /* 0x000fe20003f46070 */
[----:B------:R-:W-:Y:S01]  /*2b40*/  IMAD.MOV.U32 R12, RZ, RZ, 0x1 ;  /* 0x00000001ff0c7424 */ /* 0x000fe200078e00ff */
[----:B------:R-:W-:Y:S01]  /*2b50*/  CS2R R8, SRZ ;  /* 0x0000000000087805 */ /* 0x000fe2000001ff00 */
[----:B------:R-:W-:Y:S01]  /*2b60*/  IMAD.MOV.U32 R3, RZ, RZ, RZ ;  /* 0x000000ffff037224 */ /* 0x000fe200078e00ff */
[----:B------:R-:W-:Y:S01]  /*2b70*/  UMOV UR4, 0x400 ;  /* 0x0000040000047882 */ /* 0x000fe20000000000 */
[----:B------:R-:W-:Y:S01]  /*2b80*/  UMOV UR5, URZ ;  /* 0x000000ff00057c82 */ /* 0x000fe20008000000 */
[----:B------:R-:W-:-:S12]  /*2b90*/  ULEA UR37, UR37, UR4, 0x18 ;  /* 0x0000000425257291 */ /* 0x000fd8000f8ec0ff */
.L_x_49:
[----:B------:R-:W-:Y:S02]  /*2ba0*/  LEA R0, R3, UR37, 0x3 ;  /* 0x0000002503007c11 */ /* 0x000fe4000f8e18ff */
[----:B------:R-:W-:-:S03]  /*2bb0*/  SHF.L.U32 R4, R8, 0x1f, RZ ;  /* 0x0000001f08047819 */ /* 0x000fc600000006ff */
[----:B------:R-:W-:Y:S01]  /*2bc0*/  VIADD R5, R0, 0xd0 ;  /* 0x000000d000057836 */ /* 0x000fe20000000000 */
[----:B------:R-:W1:Y:S02]  /*2bd0*/  SYNCS.PHASECHK.TRANS64.TRYWAIT P0, [R0+URZ+0xc0], R4 ;  /* 0x0000c004000075a7 */ /* 0x000e6400080011ff */
[----:B-1----:R-:W-:Y:S05]  /*2be0*/  @!P0 BRA `(.L_x_46) ;  /* 0x0000006400d08947 */ /* 0x002fea0003800000 */
.L_x_144:
[----:B------:R-:W-:Y:S01]  /*2bf0*/  ULEA UR4, UR5, UR37, 0x3 ;  /* 0x0000002505047291 */ /* 0x000fe2000f8e18ff */
[----:B-1----:R-:W-:Y:S01]  /*2c00*/  PRMT R0, RZ, 0x654, R5 ;  /* 0x00000654ff007816 */ /* 0x002fe20000000005 */
[----:B------:R-:W-:Y:S01]  /*2c10*/  @!P2 IMAD.MOV.U32 R4, RZ, RZ, 0x10 ;  /* 0x00000010ff04a424 */ /* 0x000fe200078e00ff */
[----:B------:R-:W-:Y:S01]  /*2c20*/  SHF.L.U32 R5, R12, 0x1f, RZ ;  /* 0x0000001f0c057819 */ /* 0x000fe200000006ff */
[----:B------:R-:W-:Y:S01]  /*2c30*/  UIADD3 UR6, UPT, UPT, UR4, 0x60, URZ ;  /* 0x0000006004067890 */ /* 0x000fe2000fffe0ff */
[----:B------:R1:W-:Y:S05]  /*2c40*/  SYNCS.ARRIVE.TRANS64.RED.A1T0 RZ, [R0+URZ], RZ ;  /* 0x000000ff00ff79a7 */ /* 0x0003ea00081004ff */
[----:B------:R-:W-:Y:S01]  /*2c50*/  IMAD.U32 R6, RZ, RZ, UR6 ;  /* 0x00000006ff067e24 */ /* 0x000fe2000f8e00ff */
[----:B------:R-:W2:Y:S04]  /*2c60*/  SYNCS.PHASECHK.TRANS64.TRYWAIT P0, [UR4+0x70], R5 ;  /* 0x00007005ff0075a7 */ /* 0x000ea80008001104 */
[----:B------:R-:W-:Y:S01]  /*2c70*/  PRMT R6, R10, 0x654, R6 ;  /* 0x000006540a067816 */ /* 0x000fe20000000006 */
[----:B-12---:R-:W-:Y:S06]  /*2c80*/  @!P0 BRA `(.L_x_47) ;  /* 0x0000006400bc8947 */ /* 0x006fec0003800000 */
.L_x_146:
[----:B------:R-:W-:Y:S01]  /*2c90*/  ULEA UR6, UR5, UR37, 0x4 ;  /* 0x0000002505067291 */ /* 0x000fe2000f8e20ff */
[----:B------:R-:W-:Y:S01]  /*2ca0*/  SEL R2, R6, R2, !P2 ;  /* 0x0000000206027207 */ /* 0x000fe20005000000 */
[----:B------:R-:W-:Y:S01]  /*2cb0*/  UIADD3 UR7, UPT, UPT, UR4, 0x60, URZ ;  /* 0x0000006004077890 */ /* 0x000fe2000fffe0ff */
[----:B-1----:R-:W-:Y:S01]  /*2cc0*/  LEA R0, R11, UR37, 0x3 ;  /* 0x000000250b007c11 */ /* 0x002fe2000f8e18ff */
[----:B------:R-:W-:Y:S01]  /*2cd0*/  UIADD3 UR6, UPT, UPT, UR6, 0xf0, URZ ;  /* 0x000000f006067890 */ /* 0x000fe2000fffe0ff */
[----:B------:R1:W-:Y:S01]  /*2ce0*/  @!P2 SYNCS.ARRIVE.TRANS64.RED RZ, [R2+URZ], R4 ;  /* 0x0000000402ffa9a7 */ /* 0x0003e200080004ff */
[----:B------:R-:W-:Y:S01]  /*2cf0*/  UIADD3 UR4, UPT, UPT, UR5, 0x1, URZ ;  /* 0x0000000105047890 */ /* 0x000fe2000fffe0ff */
[----:B------:R-:W-:-:S03]  /*2d00*/  VIADD R3, R3, 0x1 ;  /* 0x0000000103037836 */ /* 0x000fc60000000000 */
[----:B------:R-:W-:Y:S02]  /*2d10*/  UISETP.NE.AND UP0, UPT, UR4, 0x2, UPT ;  /* 0x000000020400788c */ /* 0x000fe4000bf05270 */
[----:B------:R-:W-:Y:S01]  /*2d20*/  ISETP.NE.AND P0, PT, R3, 0x2, PT ;  /* 0x000000020300780c */ /* 0x000fe20003f05270 */
[----:B------:R-:W-:Y:S06]  /*2d30*/  UGETNEXTWORKID.BROADCAST [UR6], [UR7] ;  /* 0x00000000060073ca */ /* 0x000fec0008000100 */
[----:B------:R-:W-:Y:S02]  /*2d40*/  USEL UR6, URZ, 0x1, UP0 ;  /* 0x00000001ff067887 */ /* 0x000fe40008000000 */
[----:B------:R-:W-:-:S04]  /*2d50*/  USEL UR5, UR4, URZ, UP0 ;  /* 0x000000ff04057287 */ /* 0x000fc80008000000 */
[----:B------:R-:W-:Y:S02]  /*2d60*/  LOP3.LUT R12, R12, UR6, RZ, 0x3c, !PT ;  /* 0x000000060c0c7c12 */ /* 0x000fe4000f8e3cff */
[----:B-1----:R-:W-:-:S04]  /*2d70*/  SHF.L.U32 R4, R9, 0x1f, RZ ;  /* 0x0000001f09047819 */ /* 0x002fc800000006ff */
[----:B------:R-:W1:Y:S02]  /*2d80*/  SYNCS.PHASECHK.TRANS64.TRYWAIT P1, [R0+URZ+0x60], R4 ;  /* 0x00006004000075a7 */ /* 0x000e6400080211ff */
[----:B-1----:R-:W-:Y:S05]  /*2d90*/  @!P1 BRA `(.L_x_48) ;  /* 0x0000006400909947 */ /* 0x002fea0003800000 */
.L_x_147:
[----:B-1----:R-:W-:Y:S01]  /*2da0*/  LEA R4, R11, UR37, 0x4 ;  /* 0x000000250b047c11 */ /* 0x002fe2000f8e20ff */
[----:B------:R-:W-:Y:S01]  /*2db0*/  VIADD R0, R0, 0x70 ;  /* 0x0000007000007836 */ /* 0x000fe20000000000 */
[----:B------:R-:W-:Y:S01]  /*2dc0*/  SEL R3, R3, RZ, P0 ;  /* 0x000000ff03037207 */ /* 0x000fe20000000000 */
[----:B------:R-:W-:-:S03]  /*2dd0*/  VIADD R11, R11, 0x1 ;  /* 0x000000010b0b7836 */ /* 0x000fc60000000000 */
[----:B------:R-:W1:Y:S01]  /*2de0*/  LDS.128 R4, [R4+0xf0] ;  /* 0x0000f00004047984 */ /* 0x000e620000000c00 */
[----:B------:R-:W-:Y:S02]  /*2df0*/  PRMT R0, RZ, 0x654, R0 ;  /* 0x00000654ff007816 */ /* 0x000fe40000000000 */
[C---:B------:R-:W-:Y:S01]  /*2e00*/  ISETP.NE.AND P1, PT, R11.reuse, 0x2, PT ;  /* 0x000000020b00780c */ /* 0x040fe20003f25270 */
[----:B------:R-:W-:Y:S01]  /*2e10*/  @!PT LDS RZ, [RZ] ;  /* 0x00000000fffff984 */ /* 0x000fe20000000800 */
[----:B------:R-:W-:Y:S01]  /*2e20*/  @!PT LDS RZ, [RZ] ;  /* 0x00000000fffff984 */ /* 0x000fe20000000800 */
[----:B------:R-:W-:Y:S01]  /*2e30*/  @!PT LDS RZ, [RZ] ;  /* 0x00000000fffff984 */ /* 0x000fe20000000800 */
[----:B------:R-:W-:Y:S01]  /*2e40*/  @!PT LDS RZ, [RZ] ;  /* 0x00000000fffff984 */ /* 0x000fe20000000800 */
[----:B------:R2:W-:Y:S06]  /*2e50*/  MEMBAR.ALL.CTA ;  /* 0x0000000000007992 */ /* 0x0005ec0000008000 */
[----:B--2---:R-:W2:Y:S01]  /*2e60*/  FENCE.VIEW.ASYNC.S ;  /* 0x00000000000073c6 */ /* 0x004ea20000000000 */
[----:B------:R-:W-:Y:S01]  /*2e70*/  SEL R11, R11, RZ, P1 ;  /* 0x000000ff0b0b7207 */ /* 0x000fe20000800000 */
[----:B--2---:R2:W-:Y:S01]  /*2e80*/  SYNCS.ARRIVE.TRANS64.RED.A1T0 RZ, [R0+URZ], RZ ;  /* 0x000000ff00ff79a7 */ /* 0x0045e200081004ff */
[----:B-1----:R-:W-:-:S02]  /*2e90*/  LOP3.LUT P3, RZ, R6, 0x1, RZ, 0xc0, !PT ;  /* 0x0000000106ff7812 */ /* 0x002fc4000786c0ff */
[----:B------:R-:W-:-:S04]  /*2ea0*/  SEL R4, RZ, 0x1, P1 ;  /* 0x00000001ff047807 */ /* 0x000fc80000800000 */
[----:B------:R-:W-:Y:S02]  /*2eb0*/  LOP3.LUT R9, R9, R4, RZ, 0x3c, !PT ;  /* 0x0000000409097212 */ /* 0x000fe400078e3cff */
[----:B--2---:R-:W-:-:S04]  /*2ec0*/  SEL R0, RZ, 0x1, P0 ;  /* 0x00000001ff007807 */ /* 0x004fc80000000000 */
[----:B------:R-:W-:Y:S01]  /*2ed0*/  LOP3.LUT R8, R8, R0, RZ, 0x3c, !PT ;  /* 0x0000000008087212 */ /* 0x000fe200078e3cff */
[----:B------:R-:W-:Y:S06]  /*2ee0*/  @P3 BRA `(.L_x_49) ;  /* 0xfffffffc002c3947 */ /* 0x000fec000383ffff */
[----:B------:R-:W-:Y:S01]  /*2ef0*/  ULEA UR4, UR5, UR37, 0x3 ;  /* 0x0000002505047291 */ /* 0x000fe2000f8e18ff */
[----:B------:R-:W-:-:S08]  /*2f00*/  SHF.L.U32 R2, R12, 0x1f, RZ ;  /* 0x0000001f0c027819 */ /* 0x000fd000000006ff */
[----:B------:R-:W1:Y:S02]  /*2f10*/  SYNCS.PHASECHK.TRANS64 P0, [UR4+0x70], R2 ;  /* 0x00007002ff0075a7 */ /* 0x000e640008001004 */
[----:B-1----:R-:W-:Y:S05]  /*2f20*/  @P0 BRA `(.L_x_50) ;  /* 0x0000000000080947 */ /* 0x002fea0003800000 */
[----:B------:R-:W1:Y:S02]  /*2f30*/  SYNCS.PHASECHK.TRANS64.TRYWAIT P0, [UR4+0x70], R2 ;  /* 0x00007002ff0075a7 */ /* 0x000e640008001104 */
[----:B-1----:R-:W-:Y:S05]  /*2f40*/  @!P0 BRA `(.L_x_51) ;  /* 0x0000006400388947 */ /* 0x002fea0003800000 */
.L_x_50:
[----:B------:R-:W-:-:S04]  /*2f50*/  UIADD3 UR6, UPT, UPT, UR5, 0x1, URZ ;  /* 0x0000000105067890 */ /* 0x000fc8000fffe0ff */
[----:B------:R-:W-:-:S04]  /*2f60*/  UISETP.NE.AND UP0, UPT, UR6, 0x2, UPT ;  /* 0x000000020600788c */ /* 0x000fc8000bf05270 */
[----:B------:R-:W-:Y:S02]  /*2f70*/  USEL UR7, URZ, 0x1, UP0 ;  /* 0x00000001ff077887 */ /* 0x000fe40008000000 */
[----:B------:R-:W-:-:S04]  /*2f80*/  USEL UR6, UR6, URZ, UP0 ;  /* 0x000000ff06067287 */ /* 0x000fc80008000000 */
[----:B------:R-:W-:Y:S01]  /*2f90*/  ULEA UR6, UR6, UR37, 0x3 ;  /* 0x0000002506067291 */ /* 0x000fe2000f8e18ff */
[----:B-1----:R-:W-:-:S04]  /*2fa0*/  LOP3.LUT R2, R12, UR7, RZ, 0x3c, !PT ;  /* 0x000000070c027c12 */ /* 0x002fc8000f8e3cff */
[----:B------:R-:W-:-:S04]  /*2fb0*/  SHF.L.U32 R0, R2, 0x1f, RZ ;  /* 0x0000001f02007819 */ /* 0x000fc800000006ff */
[----:B------:R-:W1:Y:S02]  /*2fc0*/  SYNCS.PHASECHK.TRANS64 P0, [UR6+0x70], R0 ;  /* 0x00007000ff0075a7 */ /* 0x000e640008001006 */
[----:B-1----:R-:W-:Y:S05]  /*2fd0*/  @P0 EXIT ;  /* 0x000000000000094d */ /* 0x002fea0003800000 */
[----:B------:R-:W-:Y:S02]  /*2fe0*/  SHF.L.U32 R2, R2, 0x1f, RZ ;  /* 0x0000001f02027819 */ /* 0x000fe400000006ff */
[----:B------:R-:W-:-:S07]  /*2ff0*/  MOV R0, UR6 ;  /* 0x0000000600007c02 */ /* 0x000fce0008000f00 */
.L_x_52:
[----:B-1----:R1:W2:Y:S02]  /*3000*/  SYNCS.PHASECHK.TRANS64.TRYWAIT P0, [R0+URZ+0x70], R2 ;  /* 0x00007002000075a7 */ /* 0x0022a400080011ff */
[----:B--2---:R-:W-:Y:S05]  /*3010*/  @!P0 NANOSLEEP.SYNCS 0x989680 ;  /* 0x009896800000895d */ /* 0x004fea0003900000 */
[----:B------:R-:W2:Y:S02]  /*3020*/  @!P0 SYNCS.PHASECHK.TRANS64 P0, [R0+URZ+0x70], R2 ;  /* 0x00007002000085a7 */ /* 0x000ea400080010ff */
[----:B--2---:R-:W-:Y:S05]  /*3030*/  @P0 EXIT ;  /* 0x000000000000094d */ /* 0x004fea0003800000 */
[----:B------:R-:W-:Y:S05]  /*3040*/  BRA `(.L_x_52) ;  /* 0xfffffffc00ec7947 */ /* 0x000fea000383ffff */
.L_x_45:
[----:B------:R-:W-:Y:S05]  /*3050*/  BRA.U UP4, `(.L_x_53) ;  /* 0x0000001904407547 */ /* 0x000fea000b800000 */
[----:B------:R-:W-:Y:S01]  /*3060*/  UMOV UR5, 0x40 ;  /* 0x0000004000057882 */ /* 0x000fe20000000000 */
[----:B------:R-:W-:Y:S01]  /*3070*/  NOP ;  /* 0x0000000000007918 */ /* 0x000fe20000000000 */
[----:B------:R-:W-:Y:S01]  /*3080*/  ULEA UR5, UR37, UR5, 0x18 ;  /* 0x0000000525057291 */ /* 0x000fe2000f8ec0ff */
[----:B------:R-:W-:Y:S02]  /*3090*/  UMOV UR4, 0x400 ;  /* 0x0000040000047882 */ /* 0x000fe40000000000 */
[----:B------:R-:W-:-:S06]  /*30a0*/  ULEA UR37, UR37, UR4, 0x18 ;  /* 0x0000000425257291 */ /* 0x000fcc000f8ec0ff */
[----:B------:R-:W1:Y:S02]  /*30b0*/  LDS.U8 R2, [UR5+0x1c] ;  /* 0x00001c05ff027984 */ /* 0x000e640008000000 */
[----:B-1----:R-:W-:-:S13]  /*30c0*/  ISETP.NE.AND P0, PT, R2, RZ, PT ;  /* 0x000000ff0200720c */ /* 0x002fda0003f05270 */
[----:B------:R-:W-:Y:S05]  /*30d0*/  @P0 BRA `(.L_x_54) ;  /* 0x0000000400180947 */ /* 0x000fea0003800000 */
[----:B------:R-:W-:Y:S01]  /*30e0*/  R2UR UR4, R12 ;  /* 0x000000000c0472ca */ /* 0x000fe200000e0000 */
[----:B------:R-:W-:-:S12]  /*30f0*/  UIADD3 UR6, UPT, UPT, UR5, 0x8, URZ ;  /* 0x0000000805067890 */ /* 0x000fd8000fffe0ff */
[----:B------:R-:W-:-:S09]  /*3100*/  UISETP.NE.U32.AND UP0, UPT, UR4, 0x1, UPT ;  /* 0x000000010400788c */ /* 0x000fd2000bf05070 */
[----:B------:R-:W-:Y:S05]  /*3110*/  BRA.U !UP0, `(.L_x_55) ;  /* 0x0000000108a47547 */ /* 0x000fea000b800000 */
[----:B------:R-:W-:Y:S01]  /*3120*/  ELECT P0, URZ, PT ;  /* 0x0000000000ff782f */ /* 0x000fe20003800000 */
[----:B------:R-:W-:-:S12]  /*3130*/  BSSY B0, `(.L_x_55) ;  /* 0x0000027000007945 */ /* 0x000fd80003800000 */
[----:B------:R-:W-:Y:S05]  /*3140*/  @!P0 BRA `(.L_x_56) ;  /* 0x0000000000948947 */ /* 0x000fea0003800000 */
[----:B------:R-:W-:-:S05]  /*3150*/  UMOV UR4, 0x10 ;  /* 0x0000001000047882 */ /* 0x000fca0000000000 */
[----:B------:R-:W-:Y:S04]  /*3160*/  DEPBAR.LE SB1, 0x36 ;  /* 0x00009d800000791a */ /* 0x000fe80000000000 */
[----:B------:R-:W1:Y:S02]  /*3170*/  UTCATOMSWS.2CTA.FIND_AND_SET.ALIGN UP1, UR4, UR4 ;  /* 0x00000004000475e3 */ /* 0x000e640008220800 */
[----:B-1----:R-:W-:Y:S01]  /*3180*/  MOV R10, UR4 ;  /* 0x00000004000a7c02 */ /* 0x002fe20008000f00 */
[----:B------:R-:W-:Y:S06]  /*3190*/  BRA.U UP1, `(.L_x_57) ;  /* 0x0000000101187547 */ /* 0x000fec000b800000 */
.L_x_58:
[----:B------:R-:W-:Y:S05]  /*31a0*/  NANOSLEEP 0x64 ;  /* 0x000000640000795d */ /* 0x000fea0003800000 */
[----:B------:R-:W-:-:S05]  /*31b0*/  UMOV UR4, 0x10 ;  /* 0x0000001000047882 */ /* 0x000fca0000000000 */
[----:B------:R-:W-:Y:S04]  /*31c0*/  DEPBAR.LE SB1, 0x36 ;  /* 0x00009d800000791a */ /* 0x000fe80000000000 */
[----:B------:R-:W1:Y:S02]  /*31d0*/  UTCATOMSWS.2CTA.FIND_AND_SET.ALIGN UP1, UR4, UR4 ;  /* 0x00000004000475e3 */ /* 0x000e640008220800 */
[----:B-1----:R-:W-:Y:S01]  /*31e0*/  MOV R10, UR4 ;  /* 0x00000004000a7c02 */ /* 0x002fe20008000f00 */
[----:B------:R-:W-:Y:S05]  /*31f0*/  BRA.U !UP1, `(.L_x_58) ;  /* 0xfffffffd09e87547 */ /* 0x000fea000b83ffff */
.L_x_57:
[----:B------:R-:W1:Y:S01]  /*3200*/  LDS R5, [UR5+0x10] ;  /* 0x00001005ff057984 */ /* 0x000e620008000800 */
[----:B------:R-:W-:Y:S01]  /*3210*/  R2UR UR4, R11 ;  /* 0x000000000b0472ca */ /* 0x000fe200000e0000 */
[----:B------:R-:W-:-:S04]  /*3220*/  IMAD.U32 R3, RZ, RZ, UR37 ;  /* 0x00000025ff037e24 */ /* 0x000fc8000f8e00ff */
[----:B------:R-:W-:-:S08]  /*3230*/  VIADD R3, R3, 0x110 ;  /* 0x0000011003037836 */ /* 0x000fd00000000000 */
[----:B------:R-:W-:Y:S02]  /*3240*/  MOV R2, UR4 ;  /* 0x0000000400027c02 */ /* 0x000fe40008000f00 */
[----:B-1----:R-:W-:-:S04]  /*3250*/  SHF.L.U32 R5, R5, 0x1f, RZ ;  /* 0x0000001f05057819 */ /* 0x002fc800000006ff */
[----:B------:R-:W1:Y:S02]  /*3260*/  SYNCS.PHASECHK.TRANS64.TRYWAIT P0, [UR5+0x8], R5 ;  /* 0x00000805ff0075a7 */ /* 0x000e640008001105 */
[----:B-1----:R-:W-:Y:S05]  /*3270*/  @P0 BRA `(.L_x_59) ;  /* 0x0000000000080947 */ /* 0x002fea0003800000 */
[----:B------:R-:W1:Y:S02]  /*3280*/  SYNCS.PHASECHK.TRANS64.TRYWAIT P0, [UR5+0x8], R5 ;  /* 0x00000805ff0075a7 */ /* 0x000e640008001105 */
[----:B-1----:R-:W-:Y:S05]  /*3290*/  @!P0 BRA `(.L_x_60) ;  /* 0x00000060007c8947 */ /* 0x002fea0003800000 */
.L_x_59:
[----:B------:R-:W-:Y:S01]  /*32a0*/  R2UR UR4, R11 ;  /* 0x000000000b0472ca */ /* 0x000fe200000e0000 */
[----:B-1----:R-:W-:Y:S02]  /*32b0*/  HFMA2 R4, -RZ, RZ, 0, 5.9604644775390625e-08 ;  /* 0x00000001ff047431 */ /* 0x002fe400000001ff */
[----:B------:R-:W-:Y:S01]  /*32c0*/  IMAD.MOV.U32 R7, RZ, RZ, 0xffff ;  /* 0x0000ffffff077424 */ /* 0x000fe200078e00ff */
[----:B------:R-:W-:Y:S01]  /*32d0*/  PRMT R2, R2, 0x654, R3 ;  /* 0x0000065402027816 */ /* 0x000fe20000000003 */
[----:B------:R-:W-:Y:S02]  /*32e0*/  IMAD.MOV.U32 R5, RZ, RZ, 0x4 ;  /* 0x00000004ff057424 */ /* 0x000fe400078e00ff */
[----:B------:R-:W-:Y:S01]  /*32f0*/  IMAD.SHL.U32 R9, R10, 0x20, RZ ;  /* 0x000000200a097824 */ /* 0x000fe200078e00ff */
[-C--:B------:R-:W-:Y:S02]  /*3300*/  SHF.L.U32 R7, R7, R10.reuse, RZ ;  /* 0x0000000a07077219 */ /* 0x080fe400000006ff */
[----:B------:R-:W-:-:S03]  /*3310*/  SHF.L.U32 R6, R4, R10, RZ ;  /* 0x0000000a04067219 */ /* 0x000fc600000006ff */
[----:B------:R-:W-:-:S06]  /*3320*/  UPRMT UR4, UR4, 0x654, UR6 ;  /* 0x0000065404047896 */ /* 0x000fcc0008000006 */
[----:B------:R-:W-:-:S03]  /*3330*/  MOV R3, UR4 ;  /* 0x0000000400037c02 */ /* 0x000fc60008000f00 */
[----:B------:R1:W-:Y:S01]  /*3340*/  SYNCS.ARRIVE.TRANS64.RED RZ, [UR4], R5 ;  /* 0x00000005ffff79a7 */ /* 0x0003e20008000404 */
[----:B------:R1:W-:Y:S04]  /*3350*/  STS [UR37+0x110], R9 ;  /* 0x00011009ff007988 */ /* 0x0003e80008000825 */
[----:B------:R1:W-:Y:S04]  /*3360*/  STAS [R2.64], R10 ;  /* 0x0000000a02007dbd */ /* 0x0003e8000c0008ff */
[----:B------:R1:W-:Y:S04]  /*3370*/  ATOMS.OR RZ, [UR5+0x14], R7 ;  /* 0x00001407ffff798c */ /* 0x0003e8000b000005 */
[----:B------:R1:W-:Y:S04]  /*3380*/  ATOMS.OR RZ, [UR5+0x18], R6 ;  /* 0x00001806ffff798c */ /* 0x0003e8000b000005 */
[----:B------:R1:W-:Y:S02]  /*3390*/  ATOMS.XOR RZ, [UR5+0x10], R4 ;  /* 0x00001004ffff798c */ /* 0x0003e4000b800005 */
.L_x_56:
[----:B------:R-:W-:Y:S05]  /*33a0*/  BSYNC B0 ;  /* 0x0000000000007941 */ /* 0x000fea0003800000 */
.L_x_55:
[----:B------:R-:W-:Y:S05]  /*33b0*/  BRA.U UP0, `(.L_x_61) ;  /* 0x0000000100707547 */ /* 0x000fea000b800000 */
[----:B------:R-:W-:-:S03]  /*33c0*/  UMOV UR4, 0xffffffff ;  /* 0xffffffff00047882 */ /* 0x000fc60000000000 */
[----:B------:R-:W-:Y:S05]  /*33d0*/  BRA.DIV UR4, `(.L_x_62) ;  /* 0x0000006204447947 */ /* 0x000fea000b800000 */
[----:B------:R-:W-:-:S13]  /*33e0*/  ELECT P6, URZ, PT ;  /* 0x0000000000ff782f */ /* 0x000fda00038c0000 */
.L_x_151:
[----:B------:R-:W-:Y:S05]  /*33f0*/  @!P6 BRA `(.L_x_61) ;  /* 0x000000000060e947 */ /* 0x000fea0003800000 */
[----:B-1----:R-:W1:Y:S02]  /*3400*/  LDS R3, [UR5+0x10] ;  /* 0x00001005ff037984 */ /* 0x002e640008000800 */
[----:B-1----:R-:W-:-:S04]  /*3410*/  SHF.L.U32 R3, R3, 0x1f, RZ ;  /* 0x0000001f03037819 */ /* 0x002fc800000006ff */
[----:B------:R-:W1:Y:S02]  /*3420*/  SYNCS.PHASECHK.TRANS64.TRYWAIT P0, [UR5+0x8], R3 ;  /* 0x00000803ff0075a7 */ /* 0x000e640008001105 */
[----:B-1----:R-:W-:Y:S05]  /*3430*/  @P0 BRA `(.L_x_63) ;  /* 0x0000000000080947 */ /* 0x002fea0003800000 */
[----:B------:R-:W1:Y:S02]  /*3440*/  SYNCS.PHASECHK.TRANS64.TRYWAIT P0, [UR5+0x8], R3 ;  /* 0x00000803ff0075a7 */ /* 0x000e640008001105 */
[----:B-1----:R-:W-:Y:S05]  /*3450*/  @!P0 BRA `(.L_x_64) ;  /* 0x0000006000448947 */ /* 0x002fea0003800000 */
.L_x_63:
[----:B------:R-:W2:Y:S01]  /*3460*/  LDS R5, [UR37+0x110] ;  /* 0x00011025ff057984 */ /* 0x000ea20008000800 */
[----:B------:R-:W-:Y:S01]  /*3470*/  R2UR UR4, R11 ;  /* 0x000000000b0472ca */ /* 0x000fe200000e0000 */
[----:B-1----:R-:W-:Y:S02]  /*3480*/  IMAD.MOV.U32 R3, RZ, RZ, 0xffff ;  /* 0x0000ffffff037424 */ /* 0x002fe400078e00ff */
[----:B------:R-:W-:-:S10]  /*3490*/  IMAD.MOV.U32 R2, RZ, RZ, 0x1 ;  /* 0x00000001ff027424 */ /* 0x000fd400078e00ff */
[----:B------:R-:W-:Y:S01]  /*34a0*/  UPRMT UR4, UR4, 0x654, UR6 ;  /* 0x0000065404047896 */ /* 0x000fe20008000006 */
[----:B--2---:R-:W-:Y:S01]  /*34b0*/  IMAD.SHL.U32 R4, R5, 0x20, RZ ;  /* 0x0000002005047824 */ /* 0x004fe200078e00ff */
[-C--:B------:R-:W-:Y:S02]  /*34c0*/  SHF.L.U32 R3, R3, R5.reuse, RZ ;  /* 0x0000000503037219 */ /* 0x080fe400000006ff */
[----:B------:R-:W-:Y:S02]  /*34d0*/  SHF.L.U32 R5, R2, R5, RZ ;  /* 0x0000000502057219 */ /* 0x000fe400000006ff */
[----:B------:R2:W-:Y:S04]  /*34e0*/  STS [UR37+0x110], R4 ;  /* 0x00011004ff007988 */ /* 0x0005e80008000825 */
[----:B------:R2:W-:Y:S04]  /*34f0*/  ATOMS.OR RZ, [UR5+0x14], R3 ;  /* 0x00001403ffff798c */ /* 0x0005e8000b000005 */
[----:B------:R2:W-:Y:S01]  /*3500*/  ATOMS.OR RZ, [UR5+0x18], R5 ;  /* 0x00001805ffff798c */ /* 0x0005e2000b000005 */
[----:B------:R-:W-:Y:S03]  /*3510*/  SYNCS.ARRIVE.TRANS64.RED.A1T0 RZ, [UR4], RZ ;  /* 0x000000ffffff79a7 */ /* 0x000fe60008100404 */
[----:B------:R2:W-:Y:S01]  /*3520*/  ATOMS.XOR RZ, [UR5+0x10], R2 ;  /* 0x00001002ffff798c */ /* 0x0005e2000b800005 */
[----:B------:R-:W-:Y:S05]  /*3530*/  BRA `(.L_x_61) ;  /* 0x0000000000107947 */ /* 0x000fea0003800000 */
.L_x_54:
[----:B------:R-:W-:-:S05]  /*3540*/  MOV R2, 0xffffffff ;  /* 0xffffffff00027802 */ /* 0x000fca0000000f00 */
[----:B------:R1:W-:Y:S02]  /*3550*/  STS [UR37+0x110], R2 ;  /* 0x00011002ff007988 */ /* 0x0003e40008000825 */
[----:B-1----:R-:W-:Y:S02]  /*3560*/  MOV R2, 0x3580 ;  /* 0x0000358000027802 */ /* 0x002fe40000000f00 */
[----:B-----5:R-:W-:Y:S05]  /*3570*/  CALL.REL.NOINC `($__internal_1_$__cuda_sm10x_tcgen05_guardrail_trap_phase_invalid_during_alloc) ;  /* 0x0000006400d47944 */ /* 0x020fea0003c00000 */
.L_x_61:
[----:B------:R-:W-:Y:S05]  /*3580*/  WARPSYNC.ALL ;  /* 0x0000000000007948 */ /* 0x000fea0003800000 */
[----:B------:R-:W3:Y:S01]  /*3590*/  S2UR UR4, SR_CgaCtaId ;  /* 0x00000000000479c3 */ /* 0x000ee20000008800 */
[----:B------:R-:W-:Y:S01]  /*35a0*/  UMOV UR61, 0x400 ;  /* 0x00000400003d7882 */ /* 0x000fe20000000000 */
[----:B------:R-:W4:Y:S01]  /*35b0*/  LDCU UR8, c[0x0][0x38c] ;  /* 0x00007180ff0877ac */ /* 0x000f220008000800 */
[----:B------:R-:W-:Y:S01]  /*35c0*/  R2UR UR6, R12 ;  /* 0x000000000c0672ca */ /* 0x000fe200000e0000 */
[----:B-1----:R-:W-:Y:S01]  /*35d0*/  IMAD.MOV.U32 R10, RZ, RZ, 0x1 ;  /* 0x00000001ff0a7424 */ /* 0x002fe200078e00ff */
[----:B------:R-:W-:Y:S01]  /*35e0*/  LOP3.LUT R0, R0, 0xffff, RZ, 0xc0, !PT ;  /* 0x0000ffff00007812 */ /* 0x000fe200078ec0ff */
[----:B------:R-:W-:Y:S01]  /*35f0*/  UMOV UR5, URZ ;  /* 0x000000ff00057c82 */ /* 0x000fe20008000000 */
[----:B------:R-:W-:Y:S01]  /*3600*/  LOP3.LUT R8, R8, 0xffff, RZ, 0xc0, !PT ;  /* 0x0000ffff08087812 */ /* 0x000fe200078ec0ff */
[----:B------:R-:W-:Y:S01]  /*3610*/  UMOV UR11, URZ ;  /* 0x000000ff000b7c82 */ /* 0x000fe20008000000 */
[----:B------:R-:W-:Y:S01]  /*3620*/  UMOV UR76, 0x0 ;  /* 0x00000000004c7882 */ /* 0x000fe20000000000 */
[----:B------:R-:W-:Y:S01]  /*3630*/  UMOV UR77, 0x8300010 ;  /* 0x08300010004d7882 */ /* 0x000fe20000000000 */
[----:B------:R-:W-:-:S02]  /*3640*/  R2UR UR64, R8 ;  /* 0x00000000084072ca */ /* 0x000fc400000e0000 */
[----:B------:R-:W-:Y:S01]  /*3650*/  CS2R R8, SRZ ;  /* 0x0000000000087805 */ /* 0x000fe2000001ff00 */
[----:B------:R-:W-:Y:S01]  /*3660*/  UMOV UR74, 0x0 ;  /* 0x00000000004a7882 */ /* 0x000fe20000000000 */
[----:B------:R-:W-:Y:S01]  /*3670*/  UMOV UR75, 0x8300010 ;  /* 0x08300010004b7882 */ /* 0x000fe20000000000 */
[----:B------:R-:W-:Y:S01]  /*3680*/  UMOV UR72, 0x0 ;  /* 0x0000000000487882 */ /* 0x000fe20000000000 */
[----:B------:R-:W-:Y:S01]  /*3690*/  UISETP.NE.AND UP2, UPT, UR6, URZ, UPT ;  /* 0x000000ff0600728c */ /* 0x000fe2000bf45270 */
[----:B------:R-:W-:Y:S01]  /*36a0*/  UMOV UR73, 0x8300010 ;  /* 0x0830001000497882 */ /* 0x000fe20000000000 */
[----:B------:R-:W-:Y:S01]  /*36b0*/  UMOV UR70, 0x0 ;  /* 0x0000000000467882 */ /* 0x000fe20000000000 */
[----:B----4-:R-:W-:Y:S01]  /*36c0*/  UIADD3 UR8, UPT, UPT, UR8, 0xff, URZ ;  /* 0x000000ff08087890 */ /* 0x010fe2000fffe0ff */
[----:B------:R-:W-:Y:S01]  /*36d0*/  UMOV UR71, 0x8300010 ;  /* 0x0830001000477882 */ /* 0x000fe20000000000 */
[----:B------:R-:W-:Y:S01]  /*36e0*/  UMOV UR68, 0x0 ;  /* 0x0000000000447882 */ /* 0x000fe20000000000 */
[----:B---3--:R-:W-:Y:S01]  /*36f0*/  ULEA UR61, UR4, UR61, 0x18 ;  /* 0x0000003d043d7291 */ /* 0x008fe2000f8ec0ff */
[----:B------:R-:W-:-:S02]  /*3700*/  UMOV UR69, 0x8300010 ;  /* 0x0830001000457882 */ /* 0x000fc40000000000 */
[----:B------:R-:W-:Y:S01]  /*3710*/  UMOV UR4, URZ ;  /* 0x000000ff00047c82 */ /* 0x000fe20008000000 */
[----:B------:R-:W-:Y:S01]  /*3720*/  UIADD3 UR6, UPT, UPT, UR61, 0x16400, URZ ;  /* 0x000164003d067890 */ /* 0x000fe2000fffe0ff */
[----:B--2---:R-:W-:Y:S01]  /*3730*/  IMAD.U32 R2, RZ, RZ, UR4 ;  /* 0x00000004ff027e24 */ /* 0x004fe2000f8e00ff */
[----:B------:R-:W-:Y:S02]  /*3740*/  USHF.R.S32.HI UR4, URZ, 0x1f, UR8 ;  /* 0x0000001fff047899 */ /* 0x000fe40008011408 */
[----:B------:R-:W-:Y:S02]  /*3750*/  USHF.R.U32.HI UR6, URZ, 0x4, UR6 ;  /* 0x00000004ff067899 */ /* 0x000fe40008011606 */
[----:B------:R-:W-:Y:S02]  /*3760*/  ULEA.HI UR4, UR4, UR8, URZ, 0x8 ;  /* 0x0000000804047291 */ /* 0x000fe4000f8f40ff */
[----:B------:R-:W-:Y:S02]  /*3770*/  UIADD3 UR7, UPT, UPT, UR61, 0x6400, URZ ;  /* 0x000064003d077890 */ /* 0x000fe4000fffe0ff */
[----:B------:R-:W-:-:S02]  /*3780*/  USHF.R.S32.HI UR9, URZ, 0x8, UR4 ;  /* 0x00000008ff097899 */ /* 0x000fc40008011404 */
[----:B------:R-:W-:Y:S01]  /*3790*/  ULOP3.LUT UR4, UR6, 0x3fff, URZ, 0xc0, !UPT ;  /* 0x00003fff06047892 */ /* 0x000fe2000f8ec0ff */
[----:B------:R-:W-:Y:S01]  /*37a0*/  R2UR UR6, R0 ;  /* 0x00000000000672ca */ /* 0x000fe200000e0000 */
[----:B------:R-:W-:Y:S02]  /*37b0*/  UISETP.LT.AND UP0, UPT, UR9, 0x1, UPT ;  /* 0x000000010900788c */ /* 0x000fe4000bf01270 */
[----:B------:R-:W-:Y:S01]  /*37c0*/  USHF.R.U32.HI UR7, URZ, 0x4, UR7 ;  /* 0x00000004ff077899 */ /* 0x000fe20008011607 */
[----:B------:R-:W-:Y:S01]  /*37d0*/  IMAD.U32 R13, RZ, RZ, UR9 ;  /* 0x00000009ff0d7e24 */ /* 0x000fe2000f8e00ff */
[----:B------:R-:W-:Y:S02]  /*37e0*/  ULOP3.LUT UR4, UR4, 0x10000, URZ, 0xfc, !UPT ;  /* 0x0001000004047892 */ /* 0x000fe4000f8efcff */
[----:B------:R-:W-:Y:S01]  /*37f0*/  ULOP3.LUT UR7, UR7, 0x3fff, URZ, 0xc0, !UPT ;  /* 0x00003fff07077892 */ /* 0x000fe2000f8ec0ff */
[----:B------:R-:W-:Y:S01]  /*3800*/  UMOV UR66, 0x0 ;  /* 0x0000000000427882 */ /* 0x000fe20000000000 */
[----:B------:R-:W-:-:S02]  /*3810*/  UMOV UR67, 0x8300010 ;  /* 0x0830001000437882 */ /* 0x000fc40000000000 */
[----:B------:R-:W-:Y:S02]  /*3820*/  ULOP3.LUT UR65, UR7, 0x10000, URZ, 0xfc, !UPT ;  /* 0x0001000007417892 */ /* 0x000fe4000f8efcff */
[----:B------:R-:W-:Y:S01]  /*3830*/  IMAD.U32 R14, RZ, RZ, UR6 ;  /* 0x00000006ff0e7e24 */ /* 0x000fe2000f8e00ff */
[----:B------:R-:W-:Y:S01]  /*3840*/  NOP ;  /* 0x0000000000007918 */ /* 0x000fe20000000000 */
[----:B------:R-:W-:Y:S06]  /*3850*/  BAR.ARV 0x6, 0xa0 ;  /* 0x0182800000007b1d */ /* 0x000fec0000002000 */
[----:B------:R-:W1:Y:S02]  /*3860*/  LDS R3, [UR61+0x110] ;  /* 0x0001103dff037984 */ /* 0x000e640008000800 */
[----:B-1----:R-:W-:Y:S01]  /*3870*/  R2UR UR6, R3 ;  /* 0x00000000030672ca */ /* 0x002fe200000e0000 */
[----:B------:R-:W-:-:S12]  /*3880*/  IMAD.MOV.U32 R3, RZ, RZ, RZ ;  /* 0x000000ffff037224 */ /* 0x000fd800078e00ff */
[----:B------:R-:W-:Y:S01]  /*3890*/  IMAD.U32 R16, RZ, RZ, UR6 ;  /* 0x00000006ff107e24 */ /* 0x000fe2000f8e00ff */
[----:B------:R-:W-:-:S06]  /*38a0*/  USEL UR6, UR9, 0x1, !UP0 ;  /* 0x0000000109067887 */ /* 0x000fcc000c000000 */
[----:B------:R-:W-:-:S07]  /*38b0*/  IMAD.U32 R15, RZ, RZ, UR6 ;  /* 0x00000006ff0f7e24 */ /* 0x000fce000f8e00ff */
.L_x_72:
[C---:B------:R-:W-:Y:S02]  /*38c0*/  LEA R0, R9.reuse, UR61, 0x3 ;  /* 0x0000003d09007c11 */ /* 0x040fe4000f8e18ff */
[----:B------:R-:W-:Y:S02]  /*38d0*/  SHF.L.U32 R4, R8, 0x1f, RZ ;  /* 0x0000001f08047819 */ /* 0x000fe400000006ff */
[----:B------:R-:W-:Y:S02]  /*38e0*/  LEA R5, R9, UR61, 0x4 ;  /* 0x0000003d09057c11 */ /* 0x000fe4000f8e20ff */
[----:B------:R-:W1:Y:S02]  /*38f0*/  SYNCS.PHASECHK.TRANS64.TRYWAIT P0, [R0+URZ+0x60], R4 ;  /* 0x00006004000075a7 */ /* 0x000e6400080011ff */
[----:B-1----:R-:W-:Y:S05]  /*3900*/  @!P0 BRA `(.L_x_65) ;  /* 0x0000005c00308947 */ /* 0x002fea0003800000 */
.L_x_152:
[----:B-1----:R-:W1:Y:S01]  /*3910*/  LDS.128 R4, [R5+0xf0] ;  /* 0x0000f00005047984 */ /* 0x002e620000000c00 */
[----:B------:R-:W-:Y:S02]  /*3920*/  VIADD R0, R0, 0x70 ;  /* 0x0000007000007836 */ /* 0x000fe40000000000 */
[----:B------:R-:W-:Y:S01]  /*3930*/  VIADD R9, R9, 0x1 ;  /* 0x0000000109097836 */ /* 0x000fe20000000000 */
[----:B------:R-:W-:Y:S01]  /*3940*/  @!PT LDS RZ, [RZ] ;  /* 0x00000000fffff984 */ /* 0x000fe20000000800 */
[----:B------:R-:W-:Y:S01]  /*3950*/  @!PT LDS RZ, [RZ] ;  /* 0x00000000fffff984 */ /* 0x000fe20000000800 */
[----:B------:R-:W-:Y:S01]  /*3960*/  @!PT LDS RZ, [RZ] ;  /* 0x00000000fffff984 */ /* 0x000fe20000000800 */
[----:B------:R-:W-:Y:S01]  /*3970*/  @!PT LDS RZ, [RZ] ;  /* 0x00000000fffff984 */ /* 0x000fe20000000800 */
[----:B------:R2:W-:Y:S06]  /*3980*/  MEMBAR.ALL.CTA ;  /* 0x0000000000007992 */ /* 0x0005ec0000008000 */
[----:B--2---:R-:W2:Y:S01]  /*3990*/  FENCE.VIEW.ASYNC.S ;  /* 0x00000000000073c6 */ /* 0x004ea20000000000 */
[----:B------:R-:W-:-:S04]  /*39a0*/  PRMT R0, RZ, 0x654, R0 ;  /* 0x00000654ff007816 */ /* 0x000fc80000000000 */
[----:B--2---:R2:W-:Y:S01]  /*39b0*/  SYNCS.ARRIVE.TRANS64.RED.A1T0 RZ, [R0+URZ], RZ ;  /* 0x000000ff00ff79a7 */ /* 0x0045e200081004ff */
[----:B-1----:R-:W-:Y:S01]  /*39c0*/  LOP3.LUT P1, RZ, R6, 0x1, RZ, 0xc0, !PT ;  /* 0x0000000106ff7812 */ /* 0x002fe2000782c0ff */
[----:B--2---:R-:W-:-:S12]  /*39d0*/  BRA.U UP2, `(.L_x_66) ;  /* 0x0000000902187547 */ /* 0x004fd8000b800000 */
[----:B------:R-:W1:Y:S01]  /*39e0*/  LDCU UR6, c[0x0][0x38c] ;  /* 0x00007180ff0677ac */ /* 0x000e620008000800 */
[----:B------:R-:W-:Y:S02]  /*39f0*/  R2UR UR7, R2 ;  /* 0x00000000020772ca */ /* 0x000fe400000e0000 */
[----:B------:R-:W-:Y:S02]  /*3a00*/  PLOP3.LUT P2, PT, PT, PT, PT, 0x80, 0x8 ;  /* 0x000000000008781c */ /* 0x000fe40003f4f070 */
[----:B------:R-:W-:Y:S02]  /*3a10*/  SHF.L.U32 R5, R10, 0x1f, RZ ;  /* 0x0000001f0a057819 */ /* 0x000fe400000006ff */
[----:B------:R-:W-:-:S07]  /*3a20*/  R2UR UR8, R16 ;  /* 0x00000000100872ca */ /* 0x000fce00000e0000 */
[----:B------:R-:W-:Y:S02]  /*3a30*/  ULEA UR9, UR7, UR61, 0x3 ;  /* 0x0000003d07097291 */ /* 0x000fe4000f8e18ff */
[----:B-1----:R-:W-:-:S04]  /*3a40*/  UISETP.GE.AND UP0, UPT, UR6, 0x1, UPT ;  /* 0x000000010600788c */ /* 0x002fc8000bf06270 */
[----:B------:R-:W-:Y:S01]  /*3a50*/  IMAD.U32 R4, RZ, RZ, UR9 ;  /* 0x00000009ff047e24 */ /* 0x000fe2000f8e00ff */
[----:B------:R-:W-:Y:S01]  /*3a60*/  UIMAD UR10, UR7, 0x60, UR8 ;  /* 0x00000060070a78a4 */ /* 0x000fe2000f8e0208 */
[----:B------:R-:W-:-:S05]  /*3a70*/  PLOP3.LUT P0, PT, PT, PT, UP0, 0x80, 0x8 ;  /* 0x000000000008781c */ /* 0x000fca0003f0f008 */
[----:B------:R-:W-:-:S08]  /*3a80*/  @UP0 ULEA UR6, UR5, UR61, 0x3 ;  /* 0x0000003d05060291 */ /* 0x000fd0000f8e18ff */
[----:B------:R-:W-:-:S04]  /*3a90*/  @P0 SHF.L.U32 R0, R3, 0x1f, RZ ;  /* 0x0000001f03000819 */ /* 0x000fc800000006ff */
[----:B------:R1:W2:Y:S01]  /*3aa0*/  @P0 SYNCS.PHASECHK.TRANS64.TRYWAIT P2, [UR6], R0 ;  /* 0x00000000ff0005a7 */ /* 0x0002a20008041106 */
[----:B------:R-:W3:Y:S02]  /*3ab0*/  SYNCS.PHASECHK.TRANS64.TRYWAIT P0, [UR9+0xa0], R5 ;  /* 0x0000a005ff0075a7 */ /* 0x000ee40008001109 */
[----:B-123--:R-:W-:Y:S05]  /*3ac0*/  @!P0 BRA `(.L_x_67) ;  /* 0x0000005800d48947 */ /* 0x00efea0003800000 */
.L_x_154:
[----:B------:R-:W-:Y:S01]  /*3ad0*/  UMOV UR63, UR11 ;  /* 0x0000000b003f7c82 */ /* 0x000fe20008000000 */
[----:B------:R-:W-:Y:S05]  /*3ae0*/  BRA.U !UP0, `(.L_x_68) ;  /* 0x0000000508bc7547 */ /* 0x000fea000b800000 */
[----:B------:R-:W-:Y:S01]  /*3af0*/  R2UR UR6, R15 ;  /* 0x000000000f0672ca */ /* 0x000fe200000e0000 */
[----:B------:R-:W-:Y:S01]  /*3b00*/  UPLOP3.LUT UP3, UPT, UPT, UPT, UPT, 0x40, 0x4 ;  /* 0x000000000004789c */ /* 0x000fe20003f6e870 */
[----:B------:R-:W-:-:S11]  /*3b10*/  R2UR UR60, R13 ;  /* 0x000000000d3c72ca */ /* 0x000fd600000e0000 */
[----:B------:R-:W-:Y:S02]  /*3b20*/  UIADD3 UR63, UPT, UPT, UR6, UR11, URZ ;  /* 0x0000000b063f7290 */ /* 0x000fe4000fffe0ff */
.L_x_71:
[----:B--2---:R-:W-:Y:S01]  /*3b30*/  ULEA UR7, UR5, UR61, 0x3 ;  /* 0x0000003d05077291 */ /* 0x004fe2000f8e18ff */
[----:B------:R-:W-:Y:S11]  /*3b40*/  @P2 BRA `(.L_x_69) ;  /* 0x00000000000c2947 */ /* 0x000ff60003800000 */
[----:B-1----:R-:W-:Y:S04]  /*3b50*/  SHF.L.U32 R5, R3, 0x1f, RZ ;  /* 0x0000001f03057819 */ /* 0x002fe800000006ff */
[----:B------:R-:W1:Y:S02]  /*3b60*/  SYNCS.PHASECHK.TRANS64.TRYWAIT P0, [UR7], R5 ;  /* 0x00000005ff0075a7 */ /* 0x000e640008001107 */
[----:B-1----:R-:W-:Y:S05]  /*3b70*/  @!P0 BRA `(.L_x_70) ;  /* 0x0000005800c48947 */ /* 0x002fea0003800000 */
.L_x_69:
[----:B------:R-:W-:Y:S01]  /*3b80*/  UISETP.NE.AND UP0, UPT, UR60, 0x1, UPT ;  /* 0x000000013c00788c */ /* 0x000fe2000bf05270 */
[----:B------:R-:W-:Y:S01]  /*3b90*/  PLOP3.LUT P2, PT, PT, PT, PT, 0x80, 0x8 ;  /* 0x000000000008781c */ /* 0x000fe20003f4f070 */
[----:B------:R-:W-:Y:S01]  /*3ba0*/  UIADD3 UR9, UPT, UPT, UR5, 0x1, URZ ;  /* 0x0000000105097890 */ /* 0x000fe2000fffe0ff */
[----:B------:R-:W-:Y:S01]  /*3bb0*/  MOV.SPILL R6, UR67 ;  /* 0x0000004300067c02 */ /* 0x000fe20009000f00 */
[----:B------:R-:W-:Y:S01]  /*3bc0*/  UIADD3 UR62, UPT, UPT, UR7, 0x10, URZ ;  /* 0x00000010073e7890 */ /* 0x000fe2000fffe0ff */
[----:B-1----:R-:W-:Y:S01]  /*3bd0*/  MOV.SPILL R5, UR66 ;  /* 0x0000004200057c02 */ /* 0x002fe20009000f00 */
[----:B------:R-:W-:Y:S01]  /*3be0*/  UISETP.NE.AND UP1, UPT, UR9, 0x2, UPT ;  /* 0x000000020900788c */ /* 0x000fe2000bf25270 */
[----:B------:R-:W-:Y:S01]  /*3bf0*/  PLOP3.LUT P0, PT, PT, PT, UP0, 0x80, 0x8 ;  /* 0x000000000008781c */ /* 0x000fe20003f0f008 */
[----:B------:R-:W-:Y:S02]  /*3c00*/  UIMAD UR6, UR5, 0xc00, UR4 ;  /* 0x00000c00050678a4 */ /* 0x000fe4000f8e0204 */
[----:B------:R-:W-:Y:S02]  /*3c10*/  ULEA UR8, UR5, UR65, 0xb ;  /* 0x0000004105087291 */ /* 0x000fe4000f8e58ff */
[----:B------:R-:W-:Y:S02]  /*3c20*/  USEL UR7, URZ, 0x1, UP1 ;  /* 0x00000001ff077887 */ /* 0x000fe40008800000 */
[----:B------:R-:W-:Y:S02]  /*3c30*/  USEL UR5, UR9, URZ, UP1 ;  /* 0x000000ff09057287 */ /* 0x000fe40008800000 */
[----:B------:R-:W-:Y:S02]  /*3c40*/  UIADD3 UR22, UPT, UPT, UR6, 0x2, URZ ;  /* 0x0000000206167890 */ /* 0x000fe4000fffe0ff */
[----:B------:R-:W-:Y:S01]  /*3c50*/  @UP0 ULEA UR9, UR5, UR61, 0x3 ;  /* 0x0000003d05090291 */ /* 0x000fe2000f8e18ff */
[----:B------:R-:W-:Y:S01]  /*3c60*/  LOP3.LUT R3, R3, UR7, RZ, 0x3c, !PT ;  /* 0x0000000703037c12 */ /* 0x000fe2000f8e3cff */
[----:B------:R-:W-:Y:S02]  /*3c70*/  UIADD3 UR20, UPT, UPT, UR8, 0x2, URZ ;  /* 0x0000000208147890 */ /* 0x000fe4000fffe0ff */
[----:B------:R-:W-:Y:S01]  /*3c80*/  UIADD3 UR18, UPT, UPT, UR6, 0x4, URZ ;  /* 0x0000000406127890 */ /* 0x000fe2000fffe0ff */
[----:B------:R-:W-:Y:S01]  /*3c90*/  @P0 SHF.L.U32 R0, R3, 0x1f, RZ ;  /* 0x0000001f03000819 */ /* 0x000fe200000006ff */
[----:B------:R-:W-:Y:S02]  /*3ca0*/  UIADD3 UR16, UPT, UPT, UR8, 0x4, URZ ;  /* 0x0000000408107890 */ /* 0x000fe4000fffe0ff */
[----:B------:R-:W-:Y:S01]  /*3cb0*/  UIADD3 UR14, UPT, UPT, UR6, 0x6, URZ ;  /* 0x00000006060e7890 */ /* 0x000fe2000fffe0ff */
[----:B------:R2:W3:Y:S01]  /*3cc0*/  @P0 SYNCS.PHASECHK.TRANS64.TRYWAIT P2, [UR9], R0 ;  /* 0x00000000ff0005a7 */ /* 0x0004e20008041109 */
[----:B------:R-:W-:Y:S02]  /*3cd0*/  UIADD3 UR12, UPT, UPT, UR8, 0x6, URZ ;  /* 0x00000006080c7890 */ /* 0x000fe4000fffe0ff */
        /* <DEDUP_REMOVED lines=19> */
[----:B------:R-:W-:Y:S02]  /*3e10*/  UIADD3 UR60, UPT, UPT, UR60, -0x1, URZ ;  /* 0xffffffff3c3c7890 */ /* 0x000fe4000fffe0ff */
[----:B------:R-:W-:Y:S01]  /*3e20*/  UISETP.NE.AND UP0, UPT, UR11, UR63, UPT ;  /* 0x0000003f0b00728c */ /* 0x000fe2000bf05270 */
[----:B------:R-:W-:Y:S01]  /*3e30*/  UMOV UR7, 0x40004040 ;  /* 0x4000404000077882 */ /* 0x000fe20000000000 */
[----:B------:R-:W-:Y:S01]  /*3e40*/  UMOV UR66, 0x0 ;  /* 0x0000000000427882 */ /* 0x000fe20000000000 */
[----:B------:R-:W-:Y:S01]  /*3e50*/  UMOV UR67, 0x8300010 ;  /* 0x0830001000437882 */ /* 0x000fe20000000000 */
[----:B------:R-:W-:Y:S01]  /*3e60*/  UMOV UR9, 0x40004040 ;  /* 0x4000404000097882 */ /* 0x000fe20000000000 */
[----:B------:R-:W-:Y:S01]  /*3e70*/  UMOV UR23, 0x40004040 ;  /* 0x4000404000177882 */ /* 0x000fe20000000000 */
[----:B------:R-:W-:Y:S01]  /*3e80*/  UTCHMMA.2CTA gdesc[UR8], gdesc[UR6], tmem[UR10], tmem[UR66], idesc[UR67], UP3 ;  /* 0x00ff4206080075ea */ /* 0x000fe20009a0000a */
[----:B------:R-:W-:Y:S01]  /*3e90*/  UPLOP3.LUT UP3, UPT, UPT, UPT, UPT, 0x80, 0x8 ;  /* 0x000000000008789c */ /* 0x000fe20003f6f070 */
[----:B------:R-:W-:Y:S01]  /*3ea0*/  UMOV UR21, 0x40004040 ;  /* 0x4000404000157882 */ /* 0x000fe20000000000 */
[----:B------:R-:W-:Y:S01]  /*3eb0*/  UMOV UR19, 0x40004040 ;  /* 0x4000404000137882 */ /* 0x000fe20000000000 */
[----:B------:R1:W-:Y:S01]  /*3ec0*/  UTCHMMA.2CTA gdesc[UR20], gdesc[UR22], tmem[UR10], tmem[UR66], idesc[UR67], UPT ;  /* 0x00ff4216140075ea */ /* 0x0003e2000ba0000a */
        /* <DEDUP_REMOVED lines=23> */
[----:B-1----:R-:W-:Y:S02]  /*4040*/  UIADD3 UR22, UPT, UPT, UR6, 0x902, URZ ;  /* 0x0000090206167890 */ /* 0x002fe4000fffe0ff */
[----:B------:R-:W-:Y:S02]  /*4050*/  UIADD3 UR20, UPT, UPT, UR8, 0x602, URZ ;  /* 0x0000060208147890 */ /* 0x000fe4000fffe0ff */
[----:B----4-:R-:W-:Y:S01]  /*4060*/  UIADD3 UR18, UPT, UPT, UR6, 0x904, URZ ;  /* 0x0000090406127890 */ /* 0x010fe2000fffe0ff */
[----:B--2---:R-:W-:Y:S01]  /*4070*/  R2UR.FILL UR67, R6 ;  /* 0x00000000064372ca */ /* 0x004fe200004e0000 */
[----:B------:R-:W-:Y:S01]  /*4080*/  UMOV UR14, 0x0 ;  /* 0x00000000000e7882 */ /* 0x000fe20000000000 */
[----:B------:R-:W-:Y:S01]  /*4090*/  R2UR.FILL UR66, R5 ;  /* 0x00000000054272ca */ /* 0x000fe200004e0000 */
[----:B------:R-:W-:Y:S01]  /*40a0*/  UMOV UR15, 0x8300010 ;  /* 0x08300010000f7882 */ /* 0x000fe20000000000 */
[----:B------:R-:W-:Y:S01]  /*40b0*/  UIADD3 UR16, UPT, UPT, UR8, 0x604, URZ ;  /* 0x0000060408107890 */ /* 0x000fe2000fffe0ff */
[----:B------:R2:W-:Y:S01]  /*40c0*/  UTCHMMA.2CTA gdesc[UR28], gdesc[UR30], tmem[UR10], tmem[UR14], idesc[UR15], UPT ;  /* 0x00ff0e1e1c0075ea */ /* 0x0005e2000ba0000a */
[----:B------:R2:W-:Y:S01]  /*40d0*/  UTCHMMA.2CTA gdesc[UR56], gdesc[UR58], tmem[UR10], tmem[UR14], idesc[UR15], UPT ;  /* 0x00ff0e3a380075ea */ /* 0x0005e2000ba0000a */
[----:B------:R-:W-:Y:S01]  /*40e0*/  UMOV UR12, 0x0 ;  /* 0x00000000000c7882 */ /* 0x000fe20000000000 */
[----:B------:R-:W-:Y:S01]  /*40f0*/  UMOV UR13, 0x8300010 ;  /* 0x08300010000d7882 */ /* 0x000fe20000000000 */
[----:B------:R2:W-:Y:S01]  /*4100*/  UTCHMMA.2CTA gdesc[UR52], gdesc[UR54], tmem[UR10], tmem[UR14], idesc[UR15], UPT ;  /* 0x00ff0e36340075ea */ /* 0x0005e2000ba0000a */
[----:B------:R-:W-:Y:S01]  /*4110*/  UIADD3 UR6, UPT, UPT, UR6, 0x906, URZ ;  /* 0x0000090606067890 */ /* 0x000fe2000fffe0ff */
[----:B------:R2:W-:Y:S01]  /*4120*/  UTCHMMA.2CTA gdesc[UR48], gdesc[UR50], tmem[UR10], tmem[UR12], idesc[UR13], UPT ;  /* 0x00ff0c32300075ea */ /* 0x0005e2000ba0000a */
[----:B------:R-:W-:Y:S01]  /*4130*/  UIADD3 UR8, UPT, UPT, UR8, 0x606, URZ ;  /* 0x0000060608087890 */ /* 0x000fe2000fffe0ff */
[----:B------:R2:W-:Y:S01]  /*4140*/  UTCHMMA.2CTA gdesc[UR44], gdesc[UR46], tmem[UR10], tmem[UR12], idesc[UR13], UPT ;  /* 0x00ff0c2e2c0075ea */ /* 0x0005e2000ba0000a */
[----:B------:R2:W-:Y:S01]  /*4150*/  UTCHMMA.2CTA gdesc[UR40], gdesc[UR42], tmem[UR10], tmem[UR12], idesc[UR13], UPT ;  /* 0x00ff0c2a280075ea */ /* 0x0005e2000ba0000a */
[----:B------:R2:W-:Y:S01]  /*4160*/  UTCHMMA.2CTA gdesc[UR36], gdesc[UR38], tmem[UR10], tmem[UR76], idesc[UR77], UPT ;  /* 0x00ff4c26240075ea */ /* 0x0005e2000ba0000a */
[----:B------:R2:W-:Y:S01]  /*4170*/  UTCHMMA.2CTA gdesc[UR32], gdesc[UR34], tmem[UR10], tmem[UR74], idesc[UR75], UPT ;  /* 0x00ff4a22200075ea */ /* 0x0005e2000ba0000a */
[----:B------:R2:W-:Y:S01]  /*4180*/  UTCHMMA.2CTA gdesc[UR24], gdesc[UR26], tmem[UR10], tmem[UR72], idesc[UR73], UPT ;  /* 0x00ff481a180075ea */ /* 0x0005e2000ba0000a */
[----:B------:R2:W-:Y:S01]  /*4190*/  UTCHMMA.2CTA gdesc[UR20], gdesc[UR22], tmem[UR10], tmem[UR70], idesc[UR71], UPT ;  /* 0x00ff4616140075ea */ /* 0x0005e2000ba0000a */
[----:B------:R2:W-:Y:S02]  /*41a0*/  UTCHMMA.2CTA gdesc[UR16], gdesc[UR18], tmem[UR10], tmem[UR68], idesc[UR69], UPT ;  /* 0x00ff4412100075ea */ /* 0x0005e4000ba0000a */
[----:B------:R2:W-:Y:S01]  /*41b0*/  UTCHMMA.2CTA gdesc[UR8], gdesc[UR6], tmem[UR10], tmem[UR66], idesc[UR67], UPT ;  /* 0x00ff4206080075ea */ /* 0x0005e2000ba0000a */
[----:B------:R2:W-:Y:S01]  /*41c0*/  UTCBAR.2CTA.MULTICAST [UR62], URZ, UR64 ;  /* 0x000000ff3e0073e9 */ /* 0x0005e20008200840 */
[----:B---3--:R-:W-:Y:S05]  /*41d0*/  BRA.U UP0, `(.L_x_71) ;  /* 0xfffffff900547547 */ /* 0x008fea000b83ffff */
.L_x_68:
[----:B--2---:R-:W-:Y:S01]  /*41e0*/  R2UR UR6, R4 ;  /* 0x00000000040672ca */ /* 0x004fe200000e0000 */
[----:B------:R-:W-:Y:S01]  /*41f0*/  UMOV UR11, UR63 ;  /* 0x0000003f000b7c82 */ /* 0x000fe20008000000 */
[----:B------:R-:W-:-:S11]  /*4200*/  R2UR UR7, R14 ;  /* 0x000000000e0772ca */ /* 0x000fd600000e0000 */
[----:B------:R-:W-:-:S09]  /*4210*/  UIADD3 UR6, UPT, UPT, UR6, 0x80, URZ ;  /* 0x0000008006067890 */ /* 0x000fd2000fffe0ff */
[----:B------:R2:W-:Y:S01]  /*4220*/  UTCBAR.2CTA.MULTICAST [UR6], URZ, UR7 ;  /* 0x000000ff060073e9 */ /* 0x0005e20008200807 */
[----:B------:R-:W-:Y:S02]  /*4230*/  NOP ;  /* 0x0000000000007918 */ /* 0x000fe40000000000 */
.L_x_66:
[----:B--2---:R-:W-:Y:S02]  /*4240*/  R2UR UR6, R2 ;  /* 0x00000000020672ca */ /* 0x004fe400000e0000 */
[----:B------:R-:W-:-:S04]  /*4250*/  ISETP.NE.AND P0, PT, R9, 0x2, PT ;  /* 0x000000020900780c */ /* 0x000fc80003f05270 */
[----:B-1----:R-:W-:Y:S02]  /*4260*/  SEL R0, RZ, 0x1, P0 ;  /* 0x00000001ff007807 */ /* 0x002fe40000000000 */
[----:B------:R-:W-:Y:S02]  /*4270*/  SEL R9, R9, RZ, P0 ;  /* 0x000000ff09097207 */ /* 0x000fe40000000000 */
[----:B------:R-:W-:-:S03]  /*4280*/  LOP3.LUT R8, R8, R0, RZ, 0x3c, !PT ;  /* 0x0000000008087212 */ /* 0x000fc600078e3cff */
[----:B------:R-:W-:-:S04]  /*4290*/  UIADD3 UR6, UPT, UPT, UR6, 0x1, URZ ;  /* 0x0000000106067890 */ /* 0x000fc8000fffe0ff */
[----:B------:R-:W-:-:S04]  /*42a0*/  UISETP.NE.AND UP0, UPT, UR6, 0x4, UPT ;  /* 0x000000040600788c */ /* 0x000fc8000bf05270 */
[----:B------:R-:W-:Y:S02]  /*42b0*/  USEL UR7, URZ, 0x1, UP0 ;  /* 0x00000001ff077887 */ /* 0x000fe40008000000 */
[----:B------:R-:W-:-:S04]  /*42c0*/  USEL UR6, UR6, URZ, UP0 ;  /* 0x000000ff06067287 */ /* 0x000fc80008000000 */
[----:B------:R-:W-:Y:S02]  /*42d0*/  LOP3.LUT R10, R10, UR7, RZ, 0x3c, !PT ;  /* 0x000000070a0a7c12 */ /* 0x000fe4000f8e3cff */
[----:B------:R-:W-:Y:S01]  /*42e0*/  IMAD.U32 R2, RZ, RZ, UR6 ;  /* 0x00000006ff027e24 */ /* 0x000fe2000f8e00ff */
[----:B------:R-:W-:Y:S06]  /*42f0*/  @P1 BRA `(.L_x_72) ;  /* 0xfffffff400701947 */ /* 0x000fec000383ffff */
[----:B------:R-:W1:Y:S01]  /*4300*/  S2UR UR8, SR_CgaCtaId ;  /* 0x00000000000879c3 */ /* 0x000e620000008800 */
[----:B------:R-:W-:Y:S01]  /*4310*/  ELECT P0, URZ, PT ;  /* 0x0000000000ff782f */ /* 0x000fe20003800000 */
[----:B------:R-:W-:Y:S01]  /*4320*/  IMAD.MOV.U32 R0, RZ, RZ, 0x1 ;  /* 0x00000001ff007424 */ /* 0x000fe200078e00ff */
[----:B------:R-:W-:Y:S01]  /*4330*/  UMOV UR4, 0x40 ;  /* 0x0000004000047882 */ /* 0x000fe20000000000 */
[----:B------:R-:W-:-:S04]  /*4340*/  R2UR UR5, R12 ;  /* 0x000000000c0572ca */ /* 0x000fc800000e0000 */
[----:B------:R-:W-:Y:S09]  /*4350*/  UVIRTCOUNT.DEALLOC.SMPOOL 0x80 ;  /* 0x000000800000784c */ /* 0x000ff20000000000 */
[----:B------:R-:W-:Y:S02]  /*4360*/  UISETP.NE.AND UP0, UPT, UR5, URZ, UPT ;  /* 0x000000ff0500728c */ /* 0x000fe4000bf05270 */
[----:B-1----:R-:W-:-:S09]  /*4370*/  ULEA UR8, UR8, UR4, 0x18 ;  /* 0x0000000408087291 */ /* 0x002fd2000f8ec0ff */
[----:B------:R1:W-:Y:S01]  /*4380*/  @P0 STS.U8 [UR8+0x1c], R0 ;  /* 0x00001c00ff000988 */ /* 0x0003e20008000008 */
[----:B------:R-:W-:Y:S05]  /*4390*/  BRA.U UP0, `(.L_x_73) ;  /* 0x0000000100a87547 */ /* 0x000fea000b800000 */
[----:B------:R-:W-:Y:S01]  /*43a0*/  R2UR UR4, R2 ;  /* 0x00000000020472ca */ /* 0x000fe200000e0000 */
[----:B------:R-:W-:Y:S01]  /*43b0*/  UIADD3 UR7, UPT, UPT, UR61, 0xa0, URZ ;  /* 0x000000a03d077890 */ /* 0x000fe2000fffe0ff */
[----:B------:R-:W-:-:S11]  /*43c0*/  SHF.L.U32 R3, R10, 0x1f, RZ ;  /* 0x0000001f0a037819 */ /* 0x000fd600000006ff */
[----:B------:R-:W-:-:S09]  /*43d0*/  ULEA UR4, UR4, UR7, 0x3 ;  /* 0x0000000704047291 */ /* 0x000fd2000f8e18ff */
[----:B------:R-:W2:Y:S02]  /*43e0*/  SYNCS.PHASECHK.TRANS64.TRYWAIT P0, [UR4], R3 ;  /* 0x00000003ff0075a7 */ /* 0x000ea40008001104 */
[----:B--2---:R-:W-:Y:S05]  /*43f0*/  @!P0 BRA `(.L_x_74) ;  /* 0x0000005000bc8947 */ /* 0x004fea0003800000 */
.L_x_157:
[----:B------:R-:W-:-:S13]  /*4400*/  R2UR UR4, R2 ;  /* 0x00000000020472ca */ /* 0x000fda00000e0000 */
[----:B------:R-:W-:-:S04]  /*4410*/  UIADD3 UR4, UPT, UPT, UR4, 0x1, URZ ;  /* 0x0000000104047890 */ /* 0x000fc8000fffe0ff */
[----:B------:R-:W-:-:S04]  /*4420*/  UISETP.NE.AND UP1, UPT, UR4, 0x4, UPT ;  /* 0x000000040400788c */ /* 0x000fc8000bf25270 */
[----:B------:R-:W-:Y:S02]  /*4430*/  USEL UR6, URZ, 0x1, UP1 ;  /* 0x00000001ff067887 */ /* 0x000fe40008800000 */
[----:B------:R-:W-:-:S04]  /*4440*/  USEL UR4, UR4, URZ, UP1 ;  /* 0x000000ff04047287 */ /* 0x000fc80008800000 */
[----:B------:R-:W-:Y:S01]  /*4450*/  ULEA UR5, UR4, UR7, 0x3 ;  /* 0x0000000704057291 */ /* 0x000fe2000f8e18ff */
[----:B------:R-:W-:-:S04]  /*4460*/  LOP3.LUT R2, R10, UR6, RZ, 0x3c, !PT ;  /* 0x000000060a027c12 */ /* 0x000fc8000f8e3cff */
[----:B-1----:R-:W-:-:S04]  /*4470*/  SHF.L.U32 R3, R2, 0x1f, RZ ;  /* 0x0000001f02037819 */ /* 0x002fc800000006ff */
[----:B------:R-:W1:Y:S02]  /*4480*/  SYNCS.PHASECHK.TRANS64.TRYWAIT P0, [UR5], R3 ;  /* 0x00000003ff0075a7 */ /* 0x000e640008001105 */
[----:B-1----:R-:W-:Y:S05]  /*4490*/  @!P0 BRA `(.L_x_75) ;  /* 0x0000005000ac8947 */ /* 0x002fea0003800000 */
.L_x_159:
        /* <DEDUP_REMOVED lines=9> */
.L_x_161:
[----:B------:R-:W-:-:S04]  /*4530*/  UIADD3 UR4, UPT, UPT, UR4, 0x1, URZ ;  /* 0x0000000104047890 */ /* 0x000fc8000fffe0ff */
[----:B------:R-:W-:-:S04]  /*4540*/  UISETP.NE.AND UP1, UPT, UR4, 0x4, UPT ;  /* 0x000000040400788c */ /* 0x000fc8000bf25270 */
[----:B------:R-:W-:Y:S02]  /*4550*/  USEL UR5, URZ, 0x1, UP1 ;  /* 0x00000001ff057887 */ /* 0x000fe40008800000 */
[----:B------:R-:W-:-:S04]  /*4560*/  USEL UR4, UR4, URZ, UP1 ;  /* 0x000000ff04047287 */ /* 0x000fc80008800000 */
[----:B------:R-:W-:Y:S01]  /*4570*/  ULEA UR4, UR4, UR7, 0x3 ;  /* 0x0000000704047291 */ /* 0x000fe2000f8e18ff */
[----:B------:R-:W-:-:S04]  /*4580*/  LOP3.LUT R2, R2, UR5, RZ, 0x3c, !PT ;  /* 0x0000000502027c12 */ /* 0x000fc8000f8e3cff */
[----:B------:R-:W-:Y:S01]  /*4590*/  SHF.L.U32 R2, R2, 0x1f, RZ ;  /* 0x0000001f02027819 */ /* 0x000fe200000006ff */
[----:B-1----:R-:W-:-:S04]  /*45a0*/  IMAD.U32 R0, RZ, RZ, UR4 ;  /* 0x00000004ff007e24 */ /* 0x002fc8000f8e00ff */
[----:B------:R1:W2:Y:S03]  /*45b0*/  SYNCS.PHASECHK.TRANS64.TRYWAIT P0, [R0+URZ], R2 ;  /* 0x00000002000075a7 */ /* 0x0002a600080011ff */
[----:B--2---:R-:W-:Y:S05]  /*45c0*/  @!P0 NANOSLEEP.SYNCS 0x989680 ;  /* 0x009896800000895d */ /* 0x004fea0003900000 */
[----:B------:R-:W2:Y:S02]  /*45d0*/  @!P0 SYNCS.PHASECHK.TRANS64 P0, [R0+URZ], R2 ;  /* 0x00000002000085a7 */ /* 0x000ea400080010ff */
[----:B--2---:R-:W-:Y:S05]  /*45e0*/  @P0 BRA `(.L_x_77) ;  /* 0x0000000000240947 */ /* 0x004fea0003800000 */
.L_x_78:
[----:B--2---:R2:W3:Y:S02]  /*45f0*/  SYNCS.PHASECHK.TRANS64.TRYWAIT P0, [R0+URZ], R2 ;  /* 0x00000002000075a7 */ /* 0x0044e400080011ff */
[----:B---3--:R-:W-:Y:S05]  /*4600*/  @!P0 NANOSLEEP.SYNCS 0x989680 ;  /* 0x009896800000895d */ /* 0x008fea0003900000 */
[----:B------:R-:W3:Y:S02]  /*4610*/  @!P0 SYNCS.PHASECHK.TRANS64 P0, [R0+URZ], R2 ;  /* 0x00000002000085a7 */ /* 0x000ee400080010ff */
[----:B---3--:R-:W-:Y:S05]  /*4620*/  @!P0 BRA `(.L_x_78) ;  /* 0xfffffffc00f08947 */ /* 0x008fea000383ffff */
[----:B------:R-:W-:Y:S05]  /*4630*/  BRA `(.L_x_77) ;  /* 0x0000000000107947 */ /* 0x000fea0003800000 */
.L_x_73:
[----:B------:R-:W-:Y:S01]  /*4640*/  R2UR UR5, R11 ;  /* 0x000000000b0572ca */ /* 0x000fe200000e0000 */
[----:B------:R-:W-:-:S12]  /*4650*/  UIADD3 UR4, UPT, UPT, UR61, 0xe0, URZ ;  /* 0x000000e03d047890 */ /* 0x000fd8000fffe0ff */
[----:B------:R-:W-:-:S09]  /*4660*/  UPRMT UR4, UR5, 0x654, UR4 ;  /* 0x0000065405047896 */ /* 0x000fd20008000004 */
[----:B------:R-:W-:Y:S03]  /*4670*/  SYNCS.ARRIVE.TRANS64.RED.A1T0 RZ, [UR4], RZ ;  /* 0x000000ffffff79a7 */ /* 0x000fe60008100404 */
.L_x_77:
[----:B-12---:R-:W-:Y:S01]  /*4680*/  SHF.L.U32 R2, RZ, 0x1f, RZ ;  /* 0x0000001fff027819 */ /* 0x006fe200000006ff */
[----:B------:R-:W-:Y:S01]  /*4690*/  UIADD3 UR4, UPT, UPT, UR61, 0xe0, URZ ;  /* 0x000000e03d047890 */ /* 0x000fe2000fffe0ff */
[----:B------:R-:W-:Y:S02]  /*46a0*/  PLOP3.LUT P0, PT, PT, PT, UP0, 0x80, 0x8 ;  /* 0x000000000008781c */ /* 0x000fe40003f0f008 */
[----:B------:R-:W1:Y:S02]  /*46b0*/  SYNCS.PHASECHK.TRANS64.TRYWAIT P1, [UR61+0xe0], R2 ;  /* 0x0000e002ff0075a7 */ /* 0x000e64000802113d */
[----:B-1----:R-:W-:Y:S09]  /*46c0*/  @!P1 BRA `(.L_x_79) ;  /* 0x0000005000509947 */ /* 0x002ff20003800000 */
.L_x_163:
[----:B------:R-:W-:Y:S02]  /*46d0*/  R2UR UR6, R11 ;  /* 0x000000000b0672ca */ /* 0x000fe400000e0000 */
[----:B------:R-:W-:-:S11]  /*46e0*/  R2UR UR5, R16 ;  /* 0x00000000100572ca */ /* 0x000fd600000e0000 */
[----:B------:R-:W-:-:S03]  /*46f0*/  @!UP0 UPRMT UR4, UR6, 0x654, UR4 ;  /* 0x0000065406048896 */ /* 0x000fc60008000004 */
[----:B------:R-:W-:-:S06]  /*4700*/  UMOV UR6, 0x1 ;  /* 0x0000000100067882 */ /* 0x000fcc0000000000 */
[----:B------:R-:W-:Y:S01]  /*4710*/  @!P0 SYNCS.ARRIVE.TRANS64.RED.A1T0 RZ, [UR4], RZ ;  /* 0x000000ffffff89a7 */ /* 0x000fe20008100404 */
[----:B------:R-:W-:Y:S01]  /*4720*/  NOP ;  /* 0x0000000000007918 */ /* 0x000fe20000000000 */
[----:B-1----:R-:W1:Y:S01]  /*4730*/  LDS R0, [UR8+0x14] ;  /* 0x00001408ff007984 */ /* 0x002e620008000800 */
[----:B------:R-:W-:-:S03]  /*4740*/  ULOP3.LUT UR4, UR5, 0xffff, URZ, 0xc0, !UPT ;  /* 0x0000ffff05047892 */ /* 0x000fc6000f8ec0ff */
[----:B------:R-:W-:Y:S01]  /*4750*/  UMOV UR5, 0xffff ;  /* 0x0000ffff00057882 */ /* 0x000fe20000000000 */
[----:B------:R-:W-:-:S04]  /*4760*/  USHF.R.U32.HI UR4, URZ, 0x5, UR4 ;  /* 0x00000005ff047899 */ /* 0x000fc80008011604 */
[----:B------:R-:W-:Y:S02]  /*4770*/  USHF.L.U32 UR5, UR5, UR4, URZ ;  /* 0x0000000405057299 */ /* 0x000fe400080006ff */
[----:B------:R-:W-:-:S04]  /*4780*/  USHF.L.U32 UR4, UR6, UR4, URZ ;  /* 0x0000000406047299 */ /* 0x000fc800080006ff */
[----:B-1----:R-:W-:-:S04]  /*4790*/  LOP3.LUT R0, R0, UR5, RZ, 0xc0, !PT ;  /* 0x0000000500007c12 */ /* 0x002fc8000f8ec0ff */
[----:B------:R-:W-:-:S13]  /*47a0*/  ISETP.NE.AND P0, PT, R0, UR5, PT ;  /* 0x0000000500007c0c */ /* 0x000fda000bf05270 */
[----:B------:R-:W-:Y:S05]  /*47b0*/  @P0 BRA `(.L_x_80) ;  /* 0x0000000000580947 */ /* 0x000fea0003800000 */
[----:B------:R-:W1:Y:S02]  /*47c0*/  LDS R0, [UR8+0x18] ;  /* 0x00001808ff007984 */ /* 0x000e640008000800 */
[----:B-1----:R-:W-:-:S04]  /*47d0*/  LOP3.LUT R0, R0, UR4, RZ, 0xc0, !PT ;  /* 0x0000000400007c12 */ /* 0x002fc8000f8ec0ff */
[----:B------:R-:W-:-:S13]  /*47e0*/  ISETP.NE.AND P0, PT, R0, UR4, PT ;  /* 0x0000000400007c0c */ /* 0x000fda000bf05270 */
[----:B------:R-:W-:Y:S05]  /*47f0*/  @P0 BRA `(.L_x_81) ;  /* 0x00000000003c0947 */ /* 0x000fea0003800000 */
[----:B------:R-:W1:Y:S01]  /*4800*/  S2R R2, SR_LANEID ;  /* 0x0000000000027919 */ /* 0x000e620000000000 */
[----:B------:R-:W-:-:S06]  /*4810*/  ULOP3.LUT UR5, URZ, UR5, URZ, 0x33, !UPT ;  /* 0x00000005ff057292 */ /* 0x000fcc000f8e33ff */
[----:B------:R-:W-:-:S04]  /*4820*/  IMAD.U32 R0, RZ, RZ, UR5 ;  /* 0x00000005ff007e24 */ /* 0x000fc8000f8e00ff */
[----:B------:R2:W3:Y:S02]  /*4830*/  REDUX UR7, R0 ;  /* 0x00000000000773c4 */ /* 0x0004e40000000000 */
[----:B------:R4:W-:Y:S01]  /*4840*/  UTCATOMSWS.AND URZ, UR5 ;  /* 0x0000000500ff79e3 */ /* 0x0009e20008000000 */
[----:B--2---:R-:W-:Y:S01]  /*4850*/  LOP3.LUT R0, RZ, UR4, RZ, 0x33, !PT ;  /* 0x00000004ff007c12 */ /* 0x004fe2000f8e33ff */
[----:B------:R-:W-:Y:S02]  /*4860*/  VOTEU.ANY UR4, UPT, PT ;  /* 0x0000000000047886 */ /* 0x000fe400038e0100 */
[----:B------:R-:W-:Y:S02]  /*4870*/  UFLO.U32 UR4, UR4 ;  /* 0x00000004000472bd */ /* 0x000fe400080e0000 */
[----:B------:R-:W2:Y:S04]  /*4880*/  REDUX UR6, R0 ;  /* 0x00000000000673c4 */ /* 0x000ea80000000000 */
[----:B-1----:R-:W-:-:S02]  /*4890*/  ISETP.EQ.U32.AND P0, PT, R2, UR4, PT ;  /* 0x0000000402007c0c */ /* 0x002fc4000bf02070 */
[----:B---3--:R-:W-:-:S11]  /*48a0*/  MOV R2, UR7 ;  /* 0x0000000700027c02 */ /* 0x008fd60008000f00 */
[----:B------:R4:W-:Y:S01]  /*48b0*/  @P0 ATOMS.AND RZ, [UR8+0x14], R2 ;  /* 0x00001402ffff098c */ /* 0x0009e2000a800008 */
[----:B--2---:R-:W-:-:S05]  /*48c0*/  IMAD.U32 R0, RZ, RZ, UR6 ;  /* 0x00000006ff007e24 */ /* 0x004fca000f8e00ff */
[----:B------:R4:W-:Y:S01]  /*48d0*/  @P0 ATOMS.AND RZ, [UR8+0x18], R0 ;  /* 0x00001800ffff098c */ /* 0x0009e2000a800008 */
[----:B------:R-:W-:Y:S05]  /*48e0*/  BRA `(.L_x_82) ;  /* 0x0000000000147947 */ /* 0x000fea0003800000 */
.L_x_81:
[----:B------:R-:W-:Y:S02]  /*48f0*/  MOV R2, 0x4910 ;  /* 0x0000491000027802 */ /* 0x000fe40000000f00 */
[----:B-----5:R-:W-:Y:S05]  /*4900*/  CALL.REL.NOINC `($__internal_0_$__cuda_sm10x_tcgen05_guardrail_trap_col_being_dealloced_not_returned_by_alloc) ;  /* 0x0000005000e47944 */ /* 0x020fea0003c00000 */
[----:B------:R-:W-:Y:S05]  /*4910*/  BRA `(.L_x_82) ;  /* 0x0000000000087947 */ /* 0x000fea0003800000 */
.L_x_80:
[----:B------:R-:W-:Y:S02]  /*4920*/  MOV R2, 0x4940 ;  /* 0x0000494000027802 */ /* 0x000fe40000000f00 */
[----:B-----5:R-:W-:Y:S05]  /*4930*/  CALL.REL.NOINC `($__internal_2_$__cuda_sm10x_tcgen05_guardrail_trap_unallocated_columns_being_dealloced) ;  /* 0x0000005000f07944 */ /* 0x020fea0003c00000 */
.L_x_82:
[----:B------:R-:W-:Y:S01]  /*4940*/  NOP ;  /* 0x0000000000007918 */ /* 0x000fe20000000000 */
[----:B----4-:R-:W-:Y:S05]  /*4950*/  EXIT ;  /* 0x000000000000794d */ /* 0x010fea0003800000 */
.L_x_53:
[----:B------:R-:W-:-:S09]  /*4960*/  UISETP.NE.OR UP5, UPT, UR10, 0x3, !UP5 ;  /* 0x000000030a00788c */ /* 0x000fd2000efa5670 */
[----:B------:R-:W-:Y:S05]  /*4970*/  BRA.U UP5, `(.L_x_83) ;  /* 0x0000000d05f47547 */ /* 0x000fea000b800000 */
[----:B------:R-:W1:Y:S01]  /*4980*/  LDCU.64 UR4, c[0x0][0x888] ;  /* 0x00011100ff0477ac */ /* 0x000e620008000a00 */
[----:B------:R-:W2:Y:S01]  /*4990*/  LDC R0, c[0x0][0xb30] ;  /* 0x0002cc00ff007b82 */ /* 0x000ea20000000800 */
[----:B------:R-:W-:Y:S02]  /*49a0*/  HFMA2 R27, -RZ, RZ, 0, 0 ;  /* 0x00000000ff1b7431 */ /* 0x000fe400000001ff */
[----:B------:R-:W-:Y:S01]  /*49b0*/  IMAD.MOV.U32 R29, RZ, RZ, 0x1 ;  /* 0x00000001ff1d7424 */ /* 0x000fe200078e00ff */
[----:B------:R-:W3:Y:S01]  /*49c0*/  LDCU.64 UR14, c[0x0][0x890] ;  /* 0x00011200ff0e77ac */ /* 0x000ee20008000a00 */
[----:B------:R-:W-:Y:S01]  /*49d0*/  IMAD.MOV.U32 R28, RZ, RZ, RZ ;  /* 0x000000ffff1c7224 */ /* 0x000fe200078e00ff */
[----:B------:R-:W-:Y:S01]  /*49e0*/  MOV R25, 0x2000 ;  /* 0x0000200000197802 */ /* 0x000fe20000000f00 */
[----:B------:R-:W-:Y:S01]  /*49f0*/  UPLOP3.LUT UP1, UPT, UPT, UPT, UPT, 0x40, 0x4 ;  /* 0x000000000004789c */ /* 0x000fe20003f2e870 */
[----:B------:R-:W4:Y:S08]  /*4a00*/  LDC R24, c[0x0][0x370] ;  /* 0x0000dc00ff187b82 */ /* 0x000f300000000800 */
[----:B------:R-:W4:Y:S01]  /*4a10*/  LDC R3, c[0x0][0xb0c] ;  /* 0x0002c300ff037b82 */ /* 0x000f220000000800 */
[----:B-1----:R-:W-:-:S03]  /*4a20*/  UISETP.NE.U32.AND UP3, UPT, UR4, URZ, UPT ;  /* 0x000000ff0400728c */ /* 0x002fc6000bf65070 */
[----:B------:R-:W-:Y:S01]  /*4a30*/  UMOV UR4, 0x400 ;  /* 0x0000040000047882 */ /* 0x000fe20000000000 */
[----:B---3--:R-:W-:Y:S02]  /*4a40*/  UISETP.NE.U32.AND UP4, UPT, UR14, URZ, UPT ;  /* 0x000000ff0e00728c */ /* 0x008fe4000bf85070 */
[----:B------:R-:W-:Y:S01]  /*4a50*/  ULEA UR4, UR37, UR4, 0x18 ;  /* 0x0000000425047291 */ /* 0x000fe2000f8ec0ff */
[----:B------:R-:W1:Y:S01]  /*4a60*/  LDC R18, c[0x0][0xb20] ;  /* 0x0002c800ff127b82 */ /* 0x000e620000000800 */
[----:B--2---:R-:W-:Y:S01]  /*4a70*/  ISETP.NE.AND P1, PT, R0, 0x1, PT ;  /* 0x000000010000780c */ /* 0x004fe20003f25270 */
[----:B------:R-:W-:Y:S02]  /*4a80*/  UISETP.NE.AND.EX UP3, UPT, UR5, URZ, UPT, UP3 ;  /* 0x000000ff0500728c */ /* 0x000fe4000bf65330 */
[----:B------:R-:W-:Y:S02]  /*4a90*/  UIADD3 UR13, UPT, UPT, UR4, 0x30, URZ ;  /* 0x00000030040d7890 */ /* 0x000fe4000fffe0ff */
[----:B------:R-:W-:-:S02]  /*4aa0*/  UIADD3 UR33, UPT, UPT, UR4, 0x20, URZ ;  /* 0x0000002004217890 */ /* 0x000fc4000fffe0ff */
[----:B------:R-:W2:Y:S01]  /*4ab0*/  LDC.64 R30, c[0x0][0x348] ;  /* 0x0000d200ff1e7b82 */ /* 0x000ea20000000a00 */
[----:B------:R-:W-:Y:S02]  /*4ac0*/  UIADD3 UR25, UPT, UPT, UR4, 0x28, URZ ;  /* 0x0000002804197890 */ /* 0x000fe4000fffe0ff */
[----:B------:R-:W-:Y:S02]  /*4ad0*/  UPRMT UR13, UR37, 0x654, UR13 ;  /* 0x00000654250d7896 */ /* 0x000fe4000800000d */
[----:B------:R-:W-:-:S03]  /*4ae0*/  UISETP.NE.AND.EX UP4, UPT, UR15, URZ, UPT, UP4 ;  /* 0x000000ff0f00728c */ /* 0x000fc6000bf85340 */
[----:B------:R-:W3:Y:S08]  /*4af0*/  LDC.64 R16, c[0x0][0xb10] ;  /* 0x0002c400ff107b82 */ /* 0x000ef00000000a00 */
[----:B------:R-:W1:Y:S08]  /*4b00*/  LDC.64 R6, c[0x0][0xb18] ;  /* 0x0002c600ff067b82 */ /* 0x000e700000000a00 */
[----:B------:R-:W1:Y:S08]  /*4b10*/  LDC.64 R4, c[0x0][0xb28] ;  /* 0x0002ca00ff047b82 */ /* 0x000e700000000a00 */
[----:B----4-:R-:W1:Y:S02]  /*4b20*/  LDC R19, c[0x0][0x374] ;  /* 0x0000dd00ff137b82 */ /* 0x010e640000000800 */
.L_x_93:
[C---:B------:R-:W-:Y:S02]  /*4b30*/  LEA R0, R28.reuse, UR4, 0x3 ;  /* 0x000000041c007c11 */ /* 0x040fe4000f8e18ff */
[----:B------:R-:W-:Y:S02]  /*4b40*/  SHF.L.U32 R2, R27, 0x1f, RZ ;  /* 0x0000001f1b027819 */ /* 0x000fe400000006ff */
[----:B------:R-:W-:Y:S02]  /*4b50*/  LEA R20, R28, UR4, 0x4 ;  /* 0x000000041c147c11 */ /* 0x000fe4000f8e20ff */
[----:B----4-:R-:W4:Y:S02]  /*4b60*/  SYNCS.PHASECHK.TRANS64.TRYWAIT P0, [R0+URZ+0x60], R2 ;  /* 0x00006002000075a7 */ /* 0x010f2400080011ff */
[----:B----4-:R-:W-:Y:S05]  /*4b70*/  @!P0 BRA `(.L_x_84) ;  /* 0x0000004c003c8947 */ /* 0x010fea0003800000 */
.L_x_164:
[----:B------:R-:W-:Y:S01]  /*4b80*/  ISETP.GE.AND P0, PT, R37, 0x1, PT ;  /* 0x000000012500780c */ /* 0x000fe20003f06270 */
[----:B------:R-:W1:Y:S01]  /*4b90*/  LDS.128 R20, [R20+0xf0] ;  /* 0x0000f00014147984 */ /* 0x000e620000000c00 */
[----:B----4-:R-:W-:Y:S01]  /*4ba0*/  VIADD R0, R0, 0x70 ;  /* 0x0000007000007836 */ /* 0x010fe20000000000 */
[----:B------:R-:W-:Y:S01]  /*4bb0*/  @!PT LDS RZ, [RZ] ;  /* 0x00000000fffff984 */ /* 0x000fe20000000800 */
[----:B------:R-:W-:Y:S01]  /*4bc0*/  @!PT LDS RZ, [RZ] ;  /* 0x00000000fffff984 */ /* 0x000fe20000000800 */
[----:B------:R-:W-:Y:S01]  /*4bd0*/  @!PT LDS RZ, [RZ] ;  /* 0x00000000fffff984 */ /* 0x000fe20000000800 */
[----:B------:R-:W-:Y:S01]  /*4be0*/  @!PT LDS RZ, [RZ] ;  /* 0x00000000fffff984 */ /* 0x000fe20000000800 */
[----:B------:R4:W-:Y:S06]  /*4bf0*/  MEMBAR.ALL.CTA ;  /* 0x0000000000007992 */ /* 0x0009ec0000008000 */
[----:B----4-:R-:W4:Y:S01]  /*4c00*/  FENCE.VIEW.ASYNC.S ;  /* 0x00000000000073c6 */ /* 0x010f220000000000 */
[----:B------:R-:W-:Y:S04]  /*4c10*/  PRMT R0, RZ, 0x654, R0 ;  /* 0x00000654ff007816 */ /* 0x000fe80000000000 */
[----:B----4-:R4:W-:Y:S01]  /*4c20*/  SYNCS.ARRIVE.TRANS64.RED.A1T0 RZ, [R0+URZ], RZ ;  /* 0x000000ff00ff79a7 */ /* 0x0109e200081004ff */
[----:B-1----:R-:W-:Y:S11]  /*4c30*/  LOP3.LUT P3, RZ, R22, 0x1, RZ, 0xc0, !PT ;  /* 0x0000000116ff7812 */ /* 0x002ff6000786c0ff */
[----:B------:R-:W-:Y:S02]  /*4c40*/  @!UPT UIADD3 URZ, UPT, UPT, URZ, URZ, URZ ;  /* 0x000000fffffff290 */ /* 0x000fe4000fffe0ff */
[----:B------:R-:W-:Y:S02]  /*4c50*/  @P3 MOV R11, R20 ;  /* 0x00000014000b3202 */ /* 0x000fe40000000f00 */
[----:B------:R-:W-:Y:S01]  /*4c60*/  @P3 LOP3.LUT R10, R21, 0xffff, RZ, 0xc0, !PT ;  /* 0x0000ffff150a3812 */ /* 0x000fe200078ec0ff */
[----:B----4-:R-:W-:Y:S06]  /*4c70*/  @!P0 BRA `(.L_x_85) ;  /* 0x0000000000a48947 */ /* 0x010fec0003800000 */
[-C--:B------:R-:W-:Y:S01]  /*4c80*/  IMAD.HI.U32 R0, R19, R7.reuse, RZ ;  /* 0x0000000713007227 */ /* 0x080fe200078e00ff */
[----:B------:R-:W-:Y:S02]  /*4c90*/  ISETP.NE.AND P0, PT, R6, 0x1, PT ;  /* 0x000000010600780c */ /* 0x000fe40003f05270 */
[----:B------:R-:W-:Y:S01]  /*4ca0*/  ISETP.NE.AND P2, PT, R37, 0x1, PT ;  /* 0x000000012500780c */ /* 0x000fe20003f45270 */
[----:B---3--:R-:W-:Y:S01]  /*4cb0*/  IMAD.HI.U32 R9, R24, R16, RZ ;  /* 0x0000001018097227 */ /* 0x008fe200078e00ff */
[----:B------:R-:W-:Y:S02]  /*4cc0*/  SHF.R.U32.HI R0, RZ, R18, R0 ;  /* 0x00000012ff007219 */ /* 0x000fe40000011600 */
[----:B------:R-:W-:Y:S01]  /*4cd0*/  ISETP.NE.AND P4, PT, R3, 0x1, PT ;  /* 0x000000010300780c */ /* 0x000fe20003f85270 */
[----:B------:R-:W-:Y:S01]  /*4ce0*/  IMAD.HI.U32 R13, R10, R7, RZ ;  /* 0x000000070a0d7227 */ /* 0x000fe200078e00ff */
[----:B------:R-:W-:Y:S02]  /*4cf0*/  SHF.R.U32.HI R9, RZ, R17, R9 ;  /* 0x00000011ff097219 */ /* 0x000fe40000011609 */
[----:B------:R-:W-:Y:S01]  /*4d00*/  SEL R0, R19, R0, !P0 ;  /* 0x0000000013007207 */ /* 0x000fe20004000000 */
[----:B------:R-:W-:Y:S01]  /*4d10*/  IMAD.HI.U32 R12, R11, R16, RZ ;  /* 0x000000100b0c7227 */ /* 0x000fe200078e00ff */
[----:B------:R-:W-:Y:S03]  /*4d20*/  SEL R9, R24, R9, !P4 ;  /* 0x0000000918097207 */ /* 0x000fe60006000000 */
[-C--:B------:R-:W-:Y:S01]  /*4d30*/  IMAD.HI.U32 R8, R0, R4.reuse, RZ ;  /* 0x0000000400087227 */ /* 0x080fe200078e00ff */
[----:B------:R-:W-:Y:S03]  /*4d40*/  SHF.R.U32.HI R12, RZ, R17, R12 ;  /* 0x00000011ff0c7219 */ /* 0x000fe6000001160c */
[----:B------:R-:W-:Y:S01]  /*4d50*/  IMAD.HI.U32 R2, R9, R4, RZ ;  /* 0x0000000409027227 */ /* 0x000fe200078e00ff */
[-C--:B------:R-:W-:Y:S02]  /*4d60*/  @P2 SHF.R.U32.HI R0, RZ, R5.reuse, R8 ;  /* 0x00000005ff002219 */ /* 0x080fe40000011608 */
[----:B------:R-:W-:Y:S02]  /*4d70*/  SHF.R.U32.HI R8, RZ, R18, R13 ;  /* 0x00000012ff087219 */ /* 0x000fe4000001160d */
[----:B------:R-:W-:Y:S01]  /*4d80*/  @P2 SHF.R.U32.HI R9, RZ, R5, R2 ;  /* 0x00000005ff092219 */ /* 0x000fe20000011602 */
[----:B------:R-:W-:Y:S01]  /*4d90*/  IMAD R0, R37, R0, RZ ;  /* 0x0000000025007224 */ /* 0x000fe200078e02ff */
[----:B------:R-:W-:Y:S02]  /*4da0*/  SEL R8, R10, R8, !P0 ;  /* 0x000000080a087207 */ /* 0x000fe40004000000 */
[----:B------:R-:W-:Y:S01]  /*4db0*/  SEL R2, R11, R12, !P4 ;  /* 0x0000000c0b027207 */ /* 0x000fe20006000000 */
[C---:B------:R-:W-:Y:S01]  /*4dc0*/  IMAD R12, R37.reuse, R9, RZ ;  /* 0x00000009250c7224 */ /* 0x040fe200078e02ff */
[C---:B------:R-:W-:Y:S01]  /*4dd0*/  ISETP.GE.AND P0, PT, R8.reuse, R0, PT ;  /* 0x000000000800720c */ /* 0x040fe20003f06270 */
[----:B------:R-:W-:Y:S03]  /*4de0*/  IMAD.HI.U32 R0, R8, R4, RZ ;  /* 0x0000000408007227 */ /* 0x000fe600078e00ff */
[----:B------:R-:W-:Y:S02]  /*4df0*/  ISETP.GE.OR P0, PT, R2, R12, P0 ;  /* 0x0000000c0200720c */ /* 0x000fe40000706670 */
[-C--:B------:R-:W-:Y:S04]  /*4e00*/  SHF.R.U32.HI R0, RZ, R5.reuse, R0 ;  /* 0x00000005ff007219 */ /* 0x080fe80000011600 */
[----:B------:R-:W-:Y:S05]  /*4e10*/  SEL R13, R8, R0, !P2 ;  /* 0x00000000080d7207 */ /* 0x000fea0005000000 */
[----:B------:R-:W-:Y:S02]  /*4e20*/  IMAD.MOV R12, RZ, RZ, -R13 ;  /* 0x000000ffff0c7224 */ /* 0x000fe400078e0a0d */
[C---:B------:R-:W-:Y:S04]  /*4e30*/  @!P0 IMAD.HI.U32 R0, R2.reuse, R4, RZ ;  /* 0x0000000402008227 */ /* 0x040fe800078e00ff */
[----:B------:R-:W-:Y:S01]  /*4e40*/  IMAD R12, R37, R12, R8 ;  /* 0x0000000c250c7224 */ /* 0x000fe200078e0208 */
[----:B------:R-:W-:Y:S04]  /*4e50*/  @!P0 SHF.R.U32.HI R0, RZ, R5, R0 ;  /* 0x00000005ff008219 */ /* 0x000fe80000011600 */
[----:B------:R-:W-:Y:S04]  /*4e60*/  @!P0 SEL R0, R2, R0, !P2 ;  /* 0x0000000002008207 */ /* 0x000fe80005000000 */
[----:B------:R-:W-:Y:S01]  /*4e70*/  @!P0 IADD3 R13, PT, PT, R13, -R0, RZ ;  /* 0x800000000d0d8210 */ /* 0x000fe20007ffe0ff */
[----:B------:R-:W-:Y:S01]  /*4e80*/  @!P0 IMAD R0, R9, R12, R0 ;  /* 0x0000000c09008224 */ /* 0x000fe200078e0200 */
[----:B------:R-:W-:Y:S01]  /*4e90*/  IADD3 R9, PT, PT, -R8, RZ, RZ ;  /* 0x000000ff08097210 */ /* 0x000fe20007ffe1ff */
[--C-:B------:R-:W-:Y:S02]  /*4ea0*/  IMAD.MOV R12, RZ, RZ, -R2.reuse ;  /* 0x000000ffff0c7224 */ /* 0x100fe400078e0a02 */
[----:B------:R-:W-:Y:S02]  /*4eb0*/  @!P0 IMAD R8, R13, R37, R2 ;  /* 0x000000250d088224 */ /* 0x000fe400078e0202 */
[----:B------:R-:W-:Y:S02]  /*4ec0*/  @!P0 IMAD.MOV.U32 R2, RZ, RZ, R0 ;  /* 0x000000ffff028224 */ /* 0x000fe400078e0000 */
[----:B------:R-:W-:Y:S02]  /*4ed0*/  IMAD R11, R3, R12, R11 ;  /* 0x0000000c030b7224 */ /* 0x000fe400078e020b */
[----:B------:R-:W-:Y:S02]  /*4ee0*/  IMAD R10, R6, R9, R10 ;  /* 0x00000009060a7224 */ /* 0x000fe400078e020a */
[----:B------:R-:W-:Y:S02]  /*4ef0*/  IMAD R11, R2, R3, R11 ;  /* 0x00000003020b7224 */ /* 0x000fe400078e020b */
[----:B------:R-:W-:Y:S02]  /*4f00*/  IMAD R10, R8, R6, R10 ;  /* 0x00000006080a7224 */ /* 0x000fe400078e020a */
.L_x_85:
[----:B------:R-:W-:Y:S05]  /*4f10*/  BRA.U UP1, `(.L_x_86) ;  /* 0x0000000101107547 */ /* 0x000fea000b800000 */
[----:B------:R-:W-:Y:S04]  /*4f20*/  MOV R2, UR38 ;  /* 0x0000002600027c02 */ /* 0x000fe80008000f00 */
[----:B------:R-:W-:Y:S04]  /*4f30*/  SHF.L.U32 R2, R2, 0x1f, RZ ;  /* 0x0000001f02027819 */ /* 0x000fe800000006ff */
[----:B------:R-:W1:Y:S02]  /*4f40*/  SYNCS.PHASECHK.TRANS64.TRYWAIT P0, [UR4+0x58], R2 ;  /* 0x00005802ff0075a7 */ /* 0x000e640008001104 */
[----:B-1----:R-:W-:Y:S05]  /*4f50*/  @!P0 BRA `(.L_x_87) ;  /* 0x0000004800588947 */ /* 0x002fea0003800000 */
.L_x_86:
[----:B------:R-:W-:Y:S02]  /*4f60*/  R2UR UR34, R15 ;  /* 0x000000000f2272ca */ /* 0x000fe400000e0000 */
[----:B------:R-:W-:Y:S02]  /*4f70*/  R2UR UR35, R14 ;  /* 0x000000000e2372ca */ /* 0x000fe400000e0000 */
[----:B------:R-:W-:Y:S02]  /*4f80*/  ISETP.NE.U32.AND P2, PT, RZ, UR14, PT ;  /* 0x0000000eff007c0c */ /* 0x000fe4000bf45070 */
[----:B------:R-:W-:Y:S02]  /*4f90*/  SHF.L.U32 R14, R29, 0x1f, RZ ;  /* 0x0000001f1d0e7819 */ /* 0x000fe400000006ff */
[----:B------:R-:W-:Y:S05]  /*4fa0*/  ISETP.NE.AND.EX P2, PT, RZ, UR15, PT, P2 ;  /* 0x0000000fff007c0c */ /* 0x000fea000bf45320 */
[----:B------:R-:W-:Y:S02]  /*4fb0*/  UIMAD UR34, UR34, 0xc0, URZ ;  /* 0x000000c0222278a4 */ /* 0x000fe4000f8e02ff */
[----:B------:R-:W-:Y:S01]  /*4fc0*/  USHF.L.U32 UR35, UR35, 0x6, URZ ;  /* 0x0000000623237899 */ /* 0x000fe200080006ff */
[----:B------:R-:W-:Y:S11]  /*4fd0*/  BRA.U !UP4, `(.L_x_88) ;  /* 0x000000010c347547 */ /* 0x000ff6000b800000 */
[----:B------:R-:W-:Y:S01]  /*4fe0*/  UPLOP3.LUT UP0, UPT, UPT, UPT, UP3, 0x80, 0x8 ;  /* 0x000000000008789c */ /* 0x000fe20003f0f030 */
[----:B-1----:R-:W-:Y:S02]  /*4ff0*/  HFMA2 R0, -RZ, RZ, 0, 5.9604644775390625e-08 ;  /* 0x00000001ff007431 */ /* 0x002fe400000001ff */
[----:B------:R-:W-:Y:S03]  /*5000*/  IMAD.MOV.U32 R92, RZ, RZ, 0x1 ;  /* 0x00000001ff5c7424 */ /* 0x000fe600078e00ff */
[----:B------:R-:W-:Y:S05]  /*5010*/  PLOP3.LUT P0, PT, PT, PT, UP0, 0x80, 0x8 ;  /* 0x000000000008781c */ /* 0x000fea0003f0f008 */
[----:B------:R-:W1:Y:S01]  /*5020*/  @UP0 LDCU.64 UR6, c[0x0][0x888] ;  /* 0x00011100ff0607ac */ /* 0x000e620008000a00 */
[----:B------:R-:W-:Y:S07]  /*5030*/  @UP0 UIMAD UR5, UR60, UR14, URZ ;  /* 0x0000000e3c0502a4 */ /* 0x000fee000f8e02ff */
[----:B------:R-:W-:Y:S01]  /*5040*/  @!P0 PRMT R92, R0, 0x7610, R92 ;  /* 0x00007610005c8816 */ /* 0x000fe2000000005c */
[----:B-1----:R-:W-:Y:S03]  /*5050*/  @UP0 UIMAD.WIDE UR6, UR5, 0x4, UR6 ;  /* 0x00000004050608a5 */ /* 0x002fe6000f8e0206 */
[----:B------:R-:W1:Y:S03]  /*5060*/  @!UP0 LDCU UR5, c[0x0][0x880] ;  /* 0x00011000ff0587ac */ /* 0x000e660008000800 */
[----:B------:R-:W-:Y:S01]  /*5070*/  IMAD.U32 R8, RZ, RZ, UR6 ;  /* 0x00000006ff087e24 */ /* 0x000fe2000f8e00ff */
[----:B------:R-:W-:Y:S05]  /*5080*/  MOV R9, UR7 ;  /* 0x0000000700097c02 */ /* 0x000fea0008000f00 */
[----:B-----5:R4:W5:Y:S02]  /*5090*/  @P0 LDG.E R49, desc[UR52][R8.64] ;  /* 0x0000003408310981 */ /* 0x020964000c1e1900 */
[----:B-1--4-:R-:W-:Y:S07]  /*50a0*/  @!P0 IMAD.U32 R49, RZ, RZ, UR5 ;  /* 0x00000005ff318e24 */ /* 0x012fee000f8e00ff */
.L_x_88:
[----:B-----5:R-:W-:Y:S01]  /*50b0*/  @!P2 FSETP.EQ.AND P0, PT, R49, RZ, PT ;  /* 0x000000ff3100a20b */ /* 0x020fe20003f02000 */
[----:B------:R-:W-:Y:S01]  /*50c0*/  @!UPT UIADD3 URZ, UPT, UPT, URZ, URZ, URZ ;  /* 0x000000fffffff290 */ /* 0x000fe2000fffe0ff */
[----:B------:R-:W-:Y:S11]  /*50d0*/  @!P2 BRA `(.L_x_89) ;  /* 0x000000000014a947 */ /* 0x000ff60003800000 */
[----:B------:R-:W-:Y:S02]  /*50e0*/  LOP3.LUT P2, RZ, R92, 0xff, RZ, 0xc0, !PT ;  /* 0x000000ff5cff7812 */ /* 0x000fe4000784c0ff */
[----:B------:R-:W-:Y:S04]  /*50f0*/  PLOP3.LUT P0, PT, PT, PT, UP0, 0x80, 0x8 ;  /* 0x000000000008781c */ /* 0x000fe80003f0f008 */
[----:B------:R-:W-:Y:S07]  /*5100*/  PLOP3.LUT P0, PT, P0, PT, PT, 0x8, 0x80 ;  /* 0x000000000080781c */ /* 0x000fee000070e170 */
[----:B------:R-:W-:Y:S11]  /*5110*/  @P2 FSETP.EQ.AND P0, PT, R49, RZ, PT ;  /* 0x000000ff3100220b */ /* 0x000ff60003f02000 */
[----:B------:R-:W-:Y:S02]  /*5120*/  @!UPT UIADD3 URZ, UPT, UPT, URZ, URZ, URZ ;  /* 0x000000fffffff290 */ /* 0x000fe4000fffe0ff */
.L_x_89:
[----:B------:R-:W4:Y:S01]  /*5130*/  SYNCS.PHASECHK.TRANS64.TRYWAIT P2, [UR4+0x38], R14 ;  /* 0x0000380eff0075a7 */ /* 0x000f220008041104 */
[----:B------:R-:W-:Y:S04]  /*5140*/  ELECT P4, URZ, PT ;  /* 0x0000000000ff782f */ /* 0x000fe80003880000 */
[----:B------:R-:W-:Y:S11]  /*5150*/  PLOP3.LUT P4, PT, P0, P4, PT, 0xf2, 0x2f ;  /* 0x00000000002f781c */ /* 0x000ff60000789e72 */
[----:B------:R-:W-:Y:S02]  /*5160*/  @!UPT UIADD3 URZ, UPT, UPT, URZ, URZ, URZ ;  /* 0x000000fffffff290 */ /* 0x000fe4000fffe0ff */
[----:B--2---:R-:W-:Y:S05]  /*5170*/  @!P4 IADD3 R8, P0, PT, R30, 0x580, RZ ;  /* 0x000005801e08c810 */ /* 0x004fea0007f1e0ff */
[----:B-1----:R-:W-:Y:S01]  /*5180*/  @!P4 IMAD.X R2, RZ, RZ, R31, P0 ;  /* 0x000000ffff02c224 */ /* 0x002fe200000e061f */
[----:B----4-:R-:W-:Y:S07]  /*5190*/  @!P2 BRA `(.L_x_90) ;  /* 0x0000004400e0a947 */ /* 0x010fee0003800000 */
.L_x_167:
[----:B------:R-:W-:Y:S01]  /*51a0*/  @!P4 R2UR UR6, R8 ;  /* 0x000000000806c2ca */ /* 0x000fe200000e0000 */
[----:B------:R-:W-:Y:S01]  /*51b0*/  VOTEU.ALL UP1, P4 ;  /* 0x0000000000ff7886 */ /* 0x000fe20002020000 */
[----:B------:R-:W-:Y:S01]  /*51c0*/  @!P4 R2UR UR5, R2 ;  /* 0x000000000205c2ca */ /* 0x000fe200000e0000 */
[----:B------:R-:W-:Y:S01]  /*51d0*/  VOTEU.ALL UP2, P4 ;  /* 0x0000000000ff7886 */ /* 0x000fe20002040000 */
[----:B------:R-:W-:Y:S01]  /*51e0*/  UMOV UR16, 0x0 ;  /* 0x0000000000107882 */ /* 0x000fe20000000000 */
[----:B------:R-:W-:Y:S01]  /*51f0*/  UMOV UR17, 0x10000000 ;  /* 0x1000000000117882 */ /* 0x000fe20000000000 */
[----:B------:R-:W-:Y:S01]  /*5200*/  @!UP1 UIADD3 UR32, UPT, UPT, UR4, 0x200, URZ ;  /* 0x0000020004209890 */ /* 0x000fe2000fffe0ff */
[----:B-1----:R-:W-:Y:S01]  /*5210*/  @!P4 IMAD.MOV.U32 R0, RZ, RZ, 0x2000 ;  /* 0x00002000ff00c424 */ /* 0x002fe200078e00ff */
[----:B------:R-:W-:Y:S01]  /*5220*/  UMOV UR36, UR60 ;  /* 0x0000003c00247c82 */ /* 0x000fe20008000000 */
[----:B------:R-:W-:Y:S02]  /*5230*/  @!UP1 UIADD3 UR10, UPT, UPT, UR34, 0x60, URZ ;  /* 0x00000060220a9890 */ /* 0x000fe4000fffe0ff */
[----:B------:R-:W-:Y:S02]  /*5240*/  @!UP1 UIADD3 UR8, UPT, UPT, UR4, 0x1200, URZ ;  /* 0x0000120004089890 */ /* 0x000fe4000fffe0ff */
[----:B------:R-:W-:Y:S01]  /*5250*/  IMAD.U32 R8, RZ, RZ, UR6 ;  /* 0x00000006ff087e24 */ /* 0x000fe2000f8e00ff */
[----:B------:R-:W-:Y:S01]  /*5260*/  VOTEU.ALL UP1, P4 ;  /* 0x0000000000ff7886 */ /* 0x000fe20002020000 */
[----:B------:R-:W-:Y:S01]  /*5270*/  IMAD.U32 R9, RZ, RZ, UR5 ;  /* 0x00000005ff097e24 */ /* 0x000fe2000f8e00ff */
[----:B------:R-:W-:Y:S01]  /*5280*/  UMOV UR9, UR33 ;  /* 0x0000002100097c82 */ /* 0x000fe20008000000 */
[----:B------:R-:W-:Y:S01]  /*5290*/  UMOV UR11, UR35 ;  /* 0x00000023000b7c82 */ /* 0x000fe20008000000 */
[----:B------:R-:W-:Y:S01]  /*52a0*/  @!P4 R2UR UR6, R8 ;  /* 0x000000000806c2ca */ /* 0x000fe200000e0000 */
[----:B------:R-:W-:Y:S01]  /*52b0*/  UMOV UR12, UR60 ;  /* 0x0000003c000c7c82 */ /* 0x000fe20008000000 */
[----:B------:R-:W-:Y:S01]  /*52c0*/  @!P4 R2UR UR7, R9 ;  /* 0x000000000907c2ca */ /* 0x000fe200000e0000 */
[----:B------:R-:W-:Y:S01]  /*52d0*/  UPRMT UR5, UR37, 0x654, UR33 ;  /* 0x0000065425057896 */ /* 0x000fe20008000021 */
[----:B------:R-:W-:Y:S05]  /*52e0*/  @!P4 IADD3 R8, P0, PT, R30, 0x580, RZ ;  /* 0x000005801e08c810 */ /* 0x000fea0007f1e0ff */
[----:B------:R-:W-:Y:S06]  /*52f0*/  @!P4 IMAD.X R2, RZ, RZ, R31, P0 ;  /* 0x000000ffff02c224 */ /* 0x000fec00000e061f */
[----:B------:R1:W-:Y:S01]  /*5300*/  @!UP2 UTMALDG.3D [UR32], [UR6], desc[UR16] ;  /* 0x000010200600a5b4 */ /* 0x0003e20008011000 */
[----:B------:R1:W-:Y:S01]  /*5310*/  @!UP1 UTMALDG.3D [UR8], [UR6], desc[UR16] ;  /* 0x00001008060095b4 */ /* 0x0003e20008011000 */
[----:B------:R1:W-:Y:S01]  /*5320*/  @!P4 SYNCS.ARRIVE.TRANS64.RED.A0TR RZ, [UR4+0x20], R0 ;  /* 0x00002000ffffc9a7 */ /* 0x0003e20008300404 */
[----:B------:R-:W-:Y:S01]  /*5330*/  SYNCS.ARRIVE.TRANS64.RED.A1T0 RZ, [UR5], RZ ;  /* 0x000000ffffff79a7 */ /* 0x000fe20008100405 */
[----:B------:R-:W2:Y:S02]  /*5340*/  SYNCS.PHASECHK.TRANS64.TRYWAIT P2, [UR4+0x40], R14 ;  /* 0x0000400eff0075a7 */ /* 0x000ea40008041104 */
[----:B-12---:R-:W-:Y:S05]  /*5350*/  @!P2 BRA `(.L_x_91) ;  /* 0x000000440088a947 */ /* 0x006fea0003800000 */
.L_x_169:
[----:B------:R-:W2:Y:S01]  /*5360*/  LDC.64 R12, c[0x0][0xb18] ;  /* 0x0002c600ff0c7b82 */ /* 0x000ea20000000a00 */
[----:B------:R-:W-:Y:S01]  /*5370*/  @!P4 R2UR UR5, R2 ;  /* 0x000000000205c2ca */ /* 0x000fe200000e0000 */
[----:B------:R-:W-:Y:S01]  /*5380*/  VOTEU.ALL UP1, P4 ;  /* 0x0000000000ff7886 */ /* 0x000fe20002020000 */
[----:B------:R-:W-:Y:S01]  /*5390*/  @!P4 R2UR UR6, R8 ;  /* 0x000000000806c2ca */ /* 0x000fe200000e0000 */
[----:B------:R-:W-:Y:S01]  /*53a0*/  VOTEU.ALL UP2, P4 ;  /* 0x0000000000ff7886 */ /* 0x000fe20002040000 */
[----:B------:R-:W-:Y:S03]  /*53b0*/  UMOV UR16, 0x0 ;  /* 0x0000000000107882 */ /* 0x000fe60000000000 */
[----:B------:R-:W4:Y:S01]  /*53c0*/  @!P1 LDC R2, c[0x0][0xb0c] ;  /* 0x0002c300ff029b82 */ /* 0x000f220000000800 */
[----:B------:R-:W-:Y:S01]  /*53d0*/  @!UP1 UIADD3 UR26, UPT, UPT, UR34, 0x20, URZ ;  /* 0x00000020221a9890 */ /* 0x000fe2000fffe0ff */
[----:B-1----:R-:W-:Y:S01]  /*53e0*/  @!P4 IMAD.MOV.U32 R0, RZ, RZ, 0x2000 ;  /* 0x00002000ff00c424 */ /* 0x002fe200078e00ff */
[----:B------:R-:W-:Y:S01]  /*53f0*/  @!UP1 UIADD3 UR24, UPT, UPT, UR4, 0x2200, URZ ;  /* 0x0000220004189890 */ /* 0x000fe2000fffe0ff */
[----:B------:R-:W-:Y:S01]  /*5400*/  @P3 SHF.R.U32.HI R26, RZ, 0x10, R21 ;  /* 0x00000010ff1a3819 */ /* 0x000fe20000011615 */
[----:B------:R-:W-:Y:S01]  /*5410*/  UMOV UR17, 0x10000000 ;  /* 0x1000000000117882 */ /* 0x000fe20000000000 */
[----:B------:R-:W-:Y:S01]  /*5420*/  UMOV UR27, UR35 ;  /* 0x00000023001b7c82 */ /* 0x000fe20008000000 */
[----:B------:R-:W-:Y:S01]  /*5430*/  UMOV UR28, UR60 ;  /* 0x0000003c001c7c82 */ /* 0x000fe20008000000 */
[----:B------:R-:W-:Y:S01]  /*5440*/  IMAD.U32 R9, RZ, RZ, UR5 ;  /* 0x00000005ff097e24 */ /* 0x000fe2000f8e00ff */
[----:B------:R-:W-:Y:S01]  /*5450*/  @!UP1 UIADD3 UR10, UPT, UPT, UR34, 0x80, URZ ;  /* 0x00000080220a9890 */ /* 0x000fe2000fffe0ff */
[----:B------:R-:W-:Y:S01]  /*5460*/  IMAD.U32 R8, RZ, RZ, UR6 ;  /* 0x00000006ff087e24 */ /* 0x000fe2000f8e00ff */
[----:B------:R-:W-:Y:S01]  /*5470*/  @!UP1 UIADD3 UR8, UPT, UPT, UR4, 0x3200, URZ ;  /* 0x0000320004089890 */ /* 0x000fe2000fffe0ff */
[----:B------:R-:W-:Y:S01]  /*5480*/  VIADD R28, R28, 0x1 ;  /* 0x000000011c1c7836 */ /* 0x000fe20000000000 */
[----:B------:R-:W-:Y:S01]  /*5490*/  @!P4 R2UR UR7, R9 ;  /* 0x000000000907c2ca */ /* 0x000fe200000e0000 */
[----:B------:R-:W-:Y:S01]  /*54a0*/  VOTEU.ALL UP1, P4 ;  /* 0x0000000000ff7886 */ /* 0x000fe20002020000 */
[----:B------:R-:W-:Y:S01]  /*54b0*/  @!P4 R2UR UR6, R8 ;  /* 0x000000000806c2ca */ /* 0x000fe200000e0000 */
[----:B------:R-:W-:Y:S01]  /*54c0*/  UMOV UR9, UR25 ;  /* 0x0000001900097c82 */ /* 0x000fe20008000000 */
[----:B------:R-:W1:Y:S01]  /*54d0*/  LDC.64 R8, c[0x0][0xb10] ;  /* 0x0002c400ff087b82 */ /* 0x000e620000000a00 */
[----:B------:R-:W-:Y:S01]  /*54e0*/  UMOV UR11, UR35 ;  /* 0x00000023000b7c82 */ /* 0x000fe20008000000 */
[----:B------:R-:W-:Y:S01]  /*54f0*/  UMOV UR12, UR60 ;  /* 0x0000003c000c7c82 */ /* 0x000fe20008000000 */
[----:B------:R-:W-:Y:S08]  /*5500*/  UPRMT UR5, UR37, 0x654, UR25 ;  /* 0x0000065425057896 */ /* 0x000ff00008000019 */
[----:B------:R1:W-:Y:S01]  /*5510*/  @!UP2 UTMALDG.3D [UR24], [UR6], desc[UR16] ;  /* 0x000010180600a5b4 */ /* 0x0003e20008011000 */
[----:B------:R1:W-:Y:S01]  /*5520*/  @!UP1 UTMALDG.3D [UR8], [UR6], desc[UR16] ;  /* 0x00001008060095b4 */ /* 0x0003e20008011000 */
[----:B------:R5:W-:Y:S01]  /*5530*/  @!P4 SYNCS.ARRIVE.TRANS64.RED.A0TR RZ, [UR4+0x28], R0 ;  /* 0x00002800ffffc9a7 */ /* 0x000be20008300404 */
[C---:B-1----:R-:W-:Y:S01]  /*5540*/  @!P1 IMAD.HI.U32 R8, R11.reuse, R8, RZ ;  /* 0x000000080b089227 */ /* 0x042fe200078e00ff */
[----:B--2---:R-:W-:Y:S02]  /*5550*/  @!P1 ISETP.NE.AND P0, PT, R12, 0x1, PT ;  /* 0x000000010c00980c */ /* 0x004fe40003f05270 */
[----:B----4-:R-:W-:Y:S01]  /*5560*/  @!P1 ISETP.NE.AND P2, PT, R2, 0x1, PT ;  /* 0x000000010200980c */ /* 0x010fe20003f45270 */
[C---:B------:R-:W-:Y:S01]  /*5570*/  @!P1 IMAD.HI.U32 R13, R10.reuse, R13, RZ ;  /* 0x0000000d0a0d9227 */ /* 0x040fe200078e00ff */
[----:B------:R-:W-:Y:S04]  /*5580*/  @!P1 SHF.R.U32.HI R8, RZ, R9, R8 ;  /* 0x00000009ff089219 */ /* 0x000fe80000011608 */
[----:B------:R-:W-:Y:S01]  /*5590*/  @!P1 SEL R8, R11, R8, !P2 ;  /* 0x000000080b089207 */ /* 0x000fe20005000000 */
[----:B------:R-:W-:Y:S01]  /*55a0*/  SYNCS.ARRIVE.TRANS64.RED.A1T0 RZ, [UR5], RZ ;  /* 0x000000ffffff79a7 */ /* 0x000fe20008100405 */
[----:B------:R-:W1:Y:S01]  /*55b0*/  SYNCS.PHASECHK.TRANS64.TRYWAIT P5, [UR4+0x48], R14 ;  /* 0x0000480eff0075a7 */ /* 0x000e6200080a1104 */
[----:B-----5:R-:W2:Y:S02]  /*55c0*/  @!P1 LDC R0, c[0x0][0xb20] ;  /* 0x0002c800ff009b82 */ /* 0x020ea40000000800 */
[----:B--2---:R-:W-:Y:S04]  /*55d0*/  @!P1 SHF.R.U32.HI R0, RZ, R0, R13 ;  /* 0x00000000ff009219 */ /* 0x004fe8000001160d */
[----:B------:R-:W-:Y:S05]  /*55e0*/  @!P1 SEL R9, R10, R0, !P0 ;  /* 0x000000000a099207 */ /* 0x000fea0004000000 */
[----:B------:R-:W-:Y:S02]  /*55f0*/  @!P1 IMAD.IADD R0, R9, 0x1, -R8 ;  /* 0x0000000109009824 */ /* 0x000fe400078e0a08 */
[----:B------:R-:W-:Y:S02]  /*5600*/  @!P1 IMAD.IADD R8, R8, 0x1, -R9 ;  /* 0x0000000108089824 */ /* 0x000fe400078e0a09 */
[----:B------:R-:W-:Y:S02]  /*5610*/  @!P1 IMAD R11, R0, R2, R11 ;  /* 0x00000002000b9224 */ /* 0x000fe400078e020b */
[----:B------:R-:W-:Y:S01]  /*5620*/  @!P1 IMAD R10, R8, R12, R10 ;  /* 0x0000000c080a9224 */ /* 0x000fe200078e020a */
[----:B-1----:R-:W-:Y:S06]  /*5630*/  @!P5 BRA `(.L_x_92) ;  /* 0x0000004000e8d947 */ /* 0x002fec0003800000 */
.L_x_171:
[----:B------:R-:W-:Y:S01]  /*5640*/  @!P4 IADD3 R2, P0, PT, R30, 0x580, RZ ;  /* 0x000005801e02c810 */ /* 0x000fe20007f1e0ff */
[----:B------:R-:W-:Y:S01]  /*5650*/  VOTEU.ALL UP1, P4 ;  /* 0x0000000000ff7886 */ /* 0x000fe20002020000 */
[----:B------:R-:W-:Y:S01]  /*5660*/  VOTEU.ALL UP2, P4 ;  /* 0x0000000000ff7886 */ /* 0x000fe20002040000 */
[----:B------:R-:W-:Y:S01]  /*5670*/  UMOV UR22, 0x0 ;  /* 0x0000000000167882 */ /* 0x000fe20000000000 */
[----:B------:R-:W-:Y:S01]  /*5680*/  @!P4 R2UR UR6, R2 ;  /* 0x000000000206c2ca */ /* 0x000fe200000e0000 */
[----:B-1----:R-:W-:Y:S01]  /*5690*/  @!P4 IMAD.X R0, RZ, RZ, R31, P0 ;  /* 0x000000ffff00c224 */ /* 0x002fe200000e061f */
[----:B------:R-:W-:Y:S01]  /*56a0*/  @!UP1 UIADD3 UR17, UPT, UPT, UR4, 0x30, URZ ;  /* 0x0000003004119890 */ /* 0x000fe2000fffe0ff */
[----:B------:R-:W-:Y:S01]  /*56b0*/  ISETP.NE.AND P0, PT, R28, 0x2, PT ;  /* 0x000000021c00780c */ /* 0x000fe20003f05270 */
[----:B------:R-:W-:Y:S01]  /*56c0*/  @!UP1 UIADD3 UR18, UPT, UPT, UR34, 0x40, URZ ;  /* 0x0000004022129890 */ /* 0x000fe2000fffe0ff */
[----:B------:R-:W-:Y:S01]  /*56d0*/  LOP3.LUT R29, R29, 0x1, RZ, 0x3c, !PT ;  /* 0x000000011d1d7812 */ /* 0x000fe200078e3cff */
[----:B------:R-:W-:Y:S01]  /*56e0*/  @!UP1 UIADD3 UR16, UPT, UPT, UR4, 0x4200, URZ ;  /* 0x0000420004109890 */ /* 0x000fe2000fffe0ff */
[----:B------:R-:W-:Y:S01]  /*56f0*/  @!P4 R2UR UR5, R0 ;  /* 0x000000000005c2ca */ /* 0x000fe200000e0000 */
[----:B------:R-:W-:Y:S01]  /*5700*/  UMOV UR23, 0x10000000 ;  /* 0x1000000000177882 */ /* 0x000fe20000000000 */
[----:B------:R-:W-:Y:S01]  /*5710*/  UMOV UR19, UR35 ;  /* 0x0000002300137c82 */ /* 0x000fe20008000000 */
[----:B------:R-:W-:Y:S01]  /*5720*/  UMOV UR20, UR60 ;  /* 0x0000003c00147c82 */ /* 0x000fe20008000000 */
[----:B------:R-:W-:Y:S01]  /*5730*/  @!UP1 UIADD3 UR10, UPT, UPT, UR34, 0xa0, URZ ;  /* 0x000000a0220a9890 */ /* 0x000fe2000fffe0ff */
[----:B------:R-:W-:Y:S01]  /*5740*/  SEL R0, RZ, 0x1, P0 ;  /* 0x00000001ff007807 */ /* 0x000fe20000000000 */
[----:B------:R-:W-:Y:S01]  /*5750*/  IMAD.U32 R8, RZ, RZ, UR6 ;  /* 0x00000006ff087e24 */ /* 0x000fe2000f8e00ff */
[----:B------:R-:W-:Y:S01]  /*5760*/  @!UP1 UIADD3 UR8, UPT, UPT, UR4, 0x5200, URZ ;  /* 0x0000520004089890 */ /* 0x000fe2000fffe0ff */
[----:B------:R-:W-:Y:S01]  /*5770*/  IMAD.IADD R15, R10, 0x1, R90 ;  /* 0x000000010a0f7824 */ /* 0x000fe200078e025a */
[----:B------:R-:W-:Y:S01]  /*5780*/  VOTEU.ALL UP1, P4 ;  /* 0x0000000000ff7886 */ /* 0x000fe20002020000 */
[----:B------:R-:W-:Y:S01]  /*5790*/  UMOV UR11, UR35 ;  /* 0x00000023000b7c82 */ /* 0x000fe20008000000 */
[----:B------:R-:W-:Y:S01]  /*57a0*/  @!P4 R2UR UR6, R8 ;  /* 0x000000000806c2ca */ /* 0x000fe200000e0000 */
[----:B------:R-:W-:Y:S01]  /*57b0*/  UMOV UR12, UR60 ;  /* 0x0000003c000c7c82 */ /* 0x000fe20008000000 */
[----:B------:R-:W-:Y:S01]  /*57c0*/  IMAD.U32 R9, RZ, RZ, UR5 ;  /* 0x00000005ff097e24 */ /* 0x000fe2000f8e00ff */
[----:B------:R-:W-:Y:S01]  /*57d0*/  UMOV UR9, UR17 ;  /* 0x0000001100097c82 */ /* 0x000fe20008000000 */
[----:B------:R-:W-:Y:S01]  /*57e0*/  @P3 R2UR UR60, R26 ;  /* 0x000000001a3c32ca */ /* 0x000fe200000e0000 */
[----:B------:R-:W-:Y:S01]  /*57f0*/  IMAD.IADD R14, R11, 0x1, R91 ;  /* 0x000000010b0e7824 */ /* 0x000fe200078e025b */
[----:B------:R-:W-:Y:S02]  /*5800*/  LOP3.LUT R27, R27, R0, RZ, 0x3c, !PT ;  /* 0x000000001b1b7212 */ /* 0x000fe400078e3cff */
[----:B------:R-:W-:Y:S02]  /*5810*/  @!P4 R2UR UR7, R9 ;  /* 0x000000000907c2ca */ /* 0x000fe400000e0000 */
[----:B------:R-:W-:Y:S11]  /*5820*/  SEL R28, R28, RZ, P0 ;  /* 0x000000ff1c1c7207 */ /* 0x000ff60000000000 */
[----:B------:R4:W-:Y:S01]  /*5830*/  @!UP2 UTMALDG.3D [UR16], [UR6], desc[UR22] ;  /* 0x000016100600a5b4 */ /* 0x0009e20008011000 */
[----:B------:R4:W-:Y:S01]  /*5840*/  @!UP1 UTMALDG.3D [UR8], [UR6], desc[UR22] ;  /* 0x00001608060095b4 */ /* 0x0009e20008011000 */
[----:B------:R4:W-:Y:S01]  /*5850*/  @!P4 SYNCS.ARRIVE.TRANS64.RED.A0TR RZ, [UR4+0x30], R25 ;  /* 0x00003019ffffc9a7 */ /* 0x0009e20008300404 */
[----:B------:R-:W-:Y:S01]  /*5860*/  UPLOP3.LUT UP1, UPT, UPT, UPT, UPT, 0x80, 0x8 ;  /* 0x000000000008789c */ /* 0x000fe20003f2f070 */
[----:B------:R-:W-:Y:S01]  /*5870*/  SYNCS.ARRIVE.TRANS64.RED.A1T0 RZ, [UR13], RZ ;  /* 0x000000ffffff79a7 */ /* 0x000fe2000810040d */
[----:B------:R-:W-:Y:S09]  /*5880*/  @P3 BRA `(.L_x_93) ;  /* 0xfffffff000a83947 */ /* 0x000ff2000383ffff */
[----:B------:R-:W-:-:S04]  /*5890*/  SHF.L.U32 R2, R29, 0x1f, RZ ;  /* 0x0000001f1d027819 */ /* 0x000fc800000006ff */
[----:B------:R-:W1:Y:S02]  /*58a0*/  SYNCS.PHASECHK.TRANS64.TRYWAIT P0, [UR4+0x38], R2 ;  /* 0x00003802ff0075a7 */ /* 0x000e640008001104 */
[----:B-1----:R-:W-:Y:S05]  /*58b0*/  @!P0 BRA `(.L_x_94) ;  /* 0x0000004000608947 */ /* 0x002fea0003800000 */
.L_x_173:
[----:B------:R-:W2:Y:S02]  /*58c0*/  SYNCS.PHASECHK.TRANS64.TRYWAIT P0, [UR4+0x40], R2 ;  /* 0x00004002ff0075a7 */ /* 0x000ea40008001104 */
[----:B--2---:R-:W-:Y:S05]  /*58d0*/  @!P0 BRA `(.L_x_95) ;  /* 0x0000004000708947 */ /* 0x004fea0003800000 */
.L_x_175:
[----:B-1----:R-:W-:-:S07]  /*58e0*/  MOV R0, UR4 ;  /* 0x0000000400007c02 */ /* 0x002fce0008000f00 */
.L_x_96:
[----:B-1----:R-:W-:-:S04]  /*58f0*/  SHF.L.U32 R2, R29, 0x1f, RZ ;  /* 0x0000001f1d027819 */ /* 0x002fc800000006ff */
[----:B------:R1:W2:Y:S03]  /*5900*/  SYNCS.PHASECHK.TRANS64.TRYWAIT P0, [R0+URZ+0x48], R2 ;  /* 0x00004802000075a7 */ /* 0x0002a600080011ff */
[----:B--2---:R-:W-:Y:S05]  /*5910*/  @!P0 NANOSLEEP.SYNCS 0x989680 ;  /* 0x009896800000895d */ /* 0x004fea0003900000 */
[----:B------:R-:W2:Y:S02]  /*5920*/  @!P0 SYNCS.PHASECHK.TRANS64 P0, [R0+URZ+0x48], R2 ;  /* 0x00004802000085a7 */ /* 0x000ea400080010ff */
[----:B--2-4-:R-:W-:Y:S05]  /*5930*/  @P0 EXIT ;  /* 0x000000000000094d */ /* 0x014fea0003800000 */
[----:B------:R-:W-:Y:S05]  /*5940*/  BRA `(.L_x_96) ;  /* 0xfffffffc00e87947 */ /* 0x000fea000383ffff */
.L_x_83:
[----:B------:R-:W-:-:S06]  /*5950*/  UISETP.GE.AND UP1, UPT, UR10, 0x4, UPT ;  /* 0x000000040a00788c */ /* 0x000fcc000bf26270 */
[----:B------:R-:W-:-:S13]  /*5960*/  PLOP3.LUT P0, PT, PT, PT, UP1, 0x80, 0x8 ;  /* 0x000000000008781c */ /* 0x000fda0003f0f018 */
[----:B------:R-:W-:Y:S05]  /*5970*/  @!P0 EXIT ;  /* 0x000000000000894d */ /* 0x000fea0003800000 */
[----:B------:R-:W-:Y:S01]  /*5980*/  BAR.SYNC.DEFER_BLOCKING 0x6, 0xa0 ;  /* 0x0182800000007b1d */ /* 0x000fe20000010000 */
[C---:B------:R-:W-:Y:S01]  /*5990*/  IMAD.SHL.U32 R4, R105.reuse, 0x20, RZ ;  /* 0x0000002069047824 */ /* 0x040fe200078e00ff */
[C---:B------:R-:W-:Y:S01]  /*59a0*/  SHF.L.U32 R3, R96.reuse, 0x15, RZ ;  /* 0x0000001560037819 */ /* 0x040fe200000006ff */
[----:B------:R-:W-:Y:S01]  /*59b0*/  IMAD.SHL.U32 R5, R96, 0x400, RZ ;  /* 0x0000040060057824 */ /* 0x000fe200078e00ff */
[C---:B------:R-:W-:Y:S01]  /*59c0*/  LOP3.LUT R106, R105.reuse, 0x60, RZ, 0xc0, !PT ;  /* 0x00000060696a7812 */ /* 0x040fe200078ec0ff */
[C---:B------:R-:W-:Y:S01]  /*59d0*/  IMAD.SHL.U32 R2, R105.reuse, 0x4, RZ ;  /* 0x0000000469027824 */ /* 0x040fe200078e00ff */
[----:B------:R-:W-:Y:S02]  /*59e0*/  UMOV UR36, 0x400 ;  /* 0x0000040000247882 */ /* 0x000fe40000000000 */
[----:B------:R-:W1:Y:S01]  /*59f0*/  LDC R95, c[0x0][0x370] ;  /* 0x0000dc00ff5f7b82 */ /* 0x000e620000000800 */
[----:B------:R-:W-:Y:S01]  /*5a00*/  ULEA UR36, UR37, UR36, 0x18 ;  /* 0x0000002425247291 */ /* 0x000fe2000f8ec0ff */
[C---:B------:R-:W-:Y:S01]  /*5a10*/  LOP3.LUT R104, R4.reuse, 0xb20, RZ, 0xc0, !PT ;  /* 0x00000b2004687812 */ /* 0x040fe200078ec0ff */
[----:B------:R-:W-:Y:S01]  /*5a20*/  IMAD.U32 R36, R105, 0x10000, RZ ;  /* 0x0001000069247824 */ /* 0x000fe200078e00ff */
[----:B------:R-:W-:Y:S01]  /*5a30*/  LOP3.LUT R4, R4, 0xc0, RZ, 0xc0, !PT ;  /* 0x000000c004047812 */ /* 0x000fe200078ec0ff */
[----:B------:R-:W-:Y:S01]  /*5a40*/  UIADD3 UR4, UPT, UPT, UR36, 0x200, URZ ;  /* 0x0000020024047890 */ /* 0x000fe2000fffe0ff */
[----:B------:R-:W-:Y:S01]  /*5a50*/  LOP3.LUT R104, R104, 0x400, R5, 0xf8, !PT ;  /* 0x0000040068687812 */ /* 0x000fe200078ef805 */
[----:B------:R-:W-:Y:S01]  /*5a60*/  HFMA2 R48, -RZ, RZ, 0, 0 ;  /* 0x00000000ff307431 */ /* 0x000fe200000001ff */
[----:B------:R-:W2:Y:S01]  /*5a70*/  LDC R43, c[0x0][0xb0c] ;  /* 0x0002c300ff2b7b82 */ /* 0x000ea20000000800 */
[----:B------:R-:W-:Y:S01]  /*5a80*/  LOP3.LUT R2, R4, 0x18, R2, 0xf8, !PT ;  /* 0x0000001804027812 */ /* 0x000fe200078ef802 */
[----:B------:R-:W-:Y:S01]  /*5a90*/  IMAD.MOV.U32 R101, RZ, RZ, 0x1 ;  /* 0x00000001ff657424 */ /* 0x000fe200078e00ff */
[----:B------:R-:W-:Y:S01]  /*5aa0*/  LOP3.LUT R3, R3, 0x200000, RZ, 0xc0, !PT ;  /* 0x0020000003037812 */ /* 0x000fe200078ec0ff */
[----:B------:R-:W-:Y:S01]  /*5ab0*/  IMAD.MOV.U32 R100, RZ, RZ, RZ ;  /* 0x000000ffff647224 */ /* 0x000fe200078e00ff */
[----:B------:R-:W-:Y:S01]  /*5ac0*/  LOP3.LUT R104, R104, R2, RZ, 0xfc, !PT ;  /* 0x0000000268687212 */ /* 0x000fe200078efcff */
[----:B------:R-:W-:Y:S01]  /*5ad0*/  IMAD.MOV.U32 R109, RZ, RZ, RZ ;  /* 0x000000ffff6d7224 */ /* 0x000fe200078e00ff */
[----:B------:R-:W-:Y:S01]  /*5ae0*/  MOV R97, UR4 ;  /* 0x0000000400617c02 */ /* 0x000fe20008000f00 */
[----:B------:R-:W3:Y:S01]  /*5af0*/  LDC R93, c[0x0][0xb20] ;  /* 0x0002c800ff5d7b82 */ /* 0x000ee20000000800 */
[----:B------:R-:W4:Y:S01]  /*5b00*/  LDS R0, [UR36+0x110] ;  /* 0x00011024ff007984 */ /* 0x000f220008000800 */
[----:B------:R-:W-:Y:S01]  /*5b10*/  LOP3.LUT R103, R105, 0x2, RZ, 0xc0, !PT ;  /* 0x0000000269677812 */ /* 0x000fe200078ec0ff */
[----:B------:R-:W1:Y:S01]  /*5b20*/  LDCU.64 UR48, c[0x0][0x348] ;  /* 0x00006900ff3077ac */ /* 0x000e620008000a00 */
[----:B------:R-:W-:Y:S01]  /*5b30*/  LOP3.LUT R36, R3, 0x400000, R36, 0xf8, !PT ;  /* 0x0040000003247812 */ /* 0x000fe200078ef824 */
[----:B------:R-:W-:Y:S01]  /*5b40*/  IMAD R104, R104, 0x2, R97 ;  /* 0x0000000268687824 */ /* 0x000fe200078e0261 */
[----:B------:R-:W-:Y:S01]  /*5b50*/  LOP3.LUT R105, R105, 0x4, RZ, 0xc0, !PT ;  /* 0x0000000469697812 */ /* 0x000fe200078ec0ff */
[----:B------:R-:W1:Y:S01]  /*5b60*/  LDCU.64 UR44, c[0x0][0x888] ;  /* 0x00011100ff2c77ac */ /* 0x000e620008000a00 */
[----:B------:R-:W1:Y:S01]  /*5b70*/  LDC R42, c[0x0][0xb30] ;  /* 0x0002cc00ff2a7b82 */ /* 0x000e620000000800 */
[----:B------:R-:W-:Y:S01]  /*5b80*/  MOV R99, RZ ;  /* 0x000000ff00637202 */ /* 0x000fe20000000f00 */
[--C-:B------:R-:W-:Y:S01]  /*5b90*/  IMAD R103, R103, -0x10, R104.reuse ;  /* 0xfffffff067677824 */ /* 0x100fe200078e0268 */
[----:B------:R-:W1:Y:S01]  /*5ba0*/  LDCU.64 UR46, c[0x0][0x890] ;  /* 0x00011200ff2e77ac */ /* 0x000e620008000a00 */
[----:B------:R-:W-:Y:S01]  /*5bb0*/  IMAD R102, R105, -0x10, R104 ;  /* 0xfffffff069667824 */ /* 0x000fe200078e0268 */
[----:B------:R-:W-:-:S03]  /*5bc0*/  UMOV UR39, URZ ;  /* 0x000000ff00277c82 */ /* 0x000fc60008000000 */
[----:B------:R-:W1:Y:S01]  /*5bd0*/  LDC.64 R88, c[0x0][0xb10] ;  /* 0x0002c400ff587b82 */ /* 0x000e620000000a00 */
[----:B------:R-:W-:-:S07]  /*5be0*/  UMOV UR38, URZ ;  /* 0x000000ff00267c82 */ /* 0x000fce0008000000 */
[----:B------:R-:W1:Y:S08]  /*5bf0*/  LDC.64 R40, c[0x0][0xb18] ;  /* 0x0002c600ff287b82 */ /* 0x000e700000000a00 */
[----:B------:R-:W1:Y:S08]  /*5c00*/  LDC.64 R38, c[0x0][0xb28] ;  /* 0x0002ca00ff267b82 */ /* 0x000e700000000a00 */
[----:B------:R-:W1:Y:S01]  /*5c10*/  LDC.64 R86, c[0x0][0x8b0] ;  /* 0x00022c00ff567b82 */ /* 0x000e620000000a00 */
[----:B----4-:R-:W-:-:S07]  /*5c20*/  IMAD.IADD R36, R0, 0x1, R36 ;  /* 0x0000000100247824 */ /* 0x010fce00078e0224 */
[----:B------:R-:W4:Y:S08]  /*5c30*/  LDC.64 R84, c[0x0][0x8a8] ;  /* 0x00022a00ff547b82 */ /* 0x000f300000000a00 */
[----:B--23--:R-:W1:Y:S02]  /*5c40*/  LDC R94, c[0x0][0x374] ;  /* 0x0000dd00ff5e7b82 */ /* 0x00ce640000000800 */
.L_x_133:
[----:B------:R-:W-:Y:S02]  /*5c50*/  LEA R0, R109, UR36, 0x3 ;  /* 0x000000246d007c11 */ /* 0x000fe4000f8e18ff */
[----:B------:R-:W-:Y:S02]  /*5c60*/  SHF.L.U32 R2, R99, 0x1f, RZ ;  /* 0x0000001f63027819 */ /* 0x000fe400000006ff */
[----:B-1----:R-:W-:Y:S02]  /*5c70*/  LEA R16, R109, UR36, 0x4 ;  /* 0x000000246d107c11 */ /* 0x002fe4000f8e20ff */
[----:B------:R-:W2:Y:S02]  /*5c80*/  SYNCS.PHASECHK.TRANS64.TRYWAIT P0, [R0+URZ+0x60], R2 ;  /* 0x00006002000075a7 */ /* 0x000ea400080011ff */
[----:B--23--:R-:W-:Y:S05]  /*5c90*/  @!P0 BRA `(.L_x_97) ;  /* 0x0000003c00988947 */ /* 0x00cfea0003800000 */
.L_x_176:
[----:B------:R-:W3:Y:S01]  /*5ca0*/  LDC.64 R10, c[0x0][0xb10] ;  /* 0x0002c400ff0a7b82 */ /* 0x000ee20000000a00 */
[----:B------:R-:W4:Y:S01]  /*5cb0*/  LDS.128 R16, [R16+0xf0] ;  /* 0x0000f00010107984 */ /* 0x000f220000000c00 */
[----:B-1----:R-:W-:Y:S01]  /*5cc0*/  ISETP.NE.AND P1, PT, R42, 0x1, PT ;  /* 0x000000012a00780c */ /* 0x002fe20003f25270 */
[----:B--2---:R-:W-:Y:S01]  /*5cd0*/  VIADD R0, R0, 0x70 ;  /* 0x0000007000007836 */ /* 0x004fe20000000000 */
[----:B------:R-:W-:Y:S04]  /*5ce0*/  ISETP.GE.AND P0, PT, R37, 0x1, PT ;  /* 0x000000012500780c */ /* 0x000fe80003f06270 */
[----:B------:R-:W1:Y:S01]  /*5cf0*/  LDC.64 R8, c[0x0][0xb18] ;  /* 0x0002c600ff087b82 */ /* 0x000e620000000a00 */
[----:B------:R-:W-:Y:S01]  /*5d00*/  PRMT R0, RZ, 0x654, R0 ;  /* 0x00000654ff007816 */ /* 0x000fe20000000000 */
[----:B------:R-:W-:Y:S01]  /*5d10*/  @!PT LDS RZ, [RZ] ;  /* 0x00000000fffff984 */ /* 0x000fe20000000800 */
[----:B------:R-:W-:Y:S01]  /*5d20*/  @!PT LDS RZ, [RZ] ;  /* 0x00000000fffff984 */ /* 0x000fe20000000800 */
[----:B------:R-:W-:Y:S01]  /*5d30*/  @!PT LDS RZ, [RZ] ;  /* 0x00000000fffff984 */ /* 0x000fe20000000800 */
[----:B------:R-:W-:Y:S01]  /*5d40*/  @!PT LDS RZ, [RZ] ;  /* 0x00000000fffff984 */ /* 0x000fe20000000800 */
[----:B------:R2:W-:Y:S06]  /*5d50*/  MEMBAR.ALL.CTA ;  /* 0x0000000000007992 */ /* 0x0005ec0000008000 */
[----:B--2---:R-:W2:Y:S01]  /*5d60*/  FENCE.VIEW.ASYNC.S ;  /* 0x00000000000073c6 */ /* 0x004ea20000000000 */
[----:B------:R-:W1:Y:S08]  /*5d70*/  @!P1 LDC R12, c[0x0][0xb20] ;  /* 0x0002c800ff0c9b82 */ /* 0x000e700000000800 */
[----:B------:R-:W1:Y:S01]  /*5d80*/  @!P1 LDC R7, c[0x0][0xb0c] ;  /* 0x0002c300ff079b82 */ /* 0x000e620000000800 */
[----:B--2---:R2:W-:Y:S01]  /*5d90*/  SYNCS.ARRIVE.TRANS64.RED.A1T0 RZ, [R0+URZ], RZ ;  /* 0x000000ff00ff79a7 */ /* 0x0045e200081004ff */
[----:B----4-:R-:W-:Y:S04]  /*5da0*/  LOP3.LUT P4, RZ, R18, 0x1, RZ, 0xc0, !PT ;  /* 0x0000000112ff7812 */ /* 0x010fe8000788c0ff */
[----:B------:R-:W-:Y:S09]  /*5db0*/  P2R R107, PR, RZ, 0x10 ;  /* 0x00000010ff6b7803 */ /* 0x000ff20000000000 */
[----:B------:R-:W-:Y:S02]  /*5dc0*/  @P4 MOV R45, R16 ;  /* 0x00000010002d4202 */ /* 0x000fe40000000f00 */
[----:B------:R-:W-:Y:S01]  /*5dd0*/  @P4 LOP3.LUT R44, R17, 0xffff, RZ, 0xc0, !PT ;  /* 0x0000ffff112c4812 */ /* 0x000fe200078ec0ff */
[----:B--23--:R-:W-:Y:S06]  /*5de0*/  @!P0 BRA `(.L_x_98) ;  /* 0x0000000000a48947 */ /* 0x00cfec0003800000 */
[----:B------:R-:W-:Y:S01]  /*5df0*/  IMAD.HI.U32 R0, R94, R41, RZ ;  /* 0x000000295e007227 */ /* 0x000fe200078e00ff */
[----:B------:R-:W-:Y:S02]  /*5e00*/  ISETP.NE.AND P0, PT, R40, 0x1, PT ;  /* 0x000000012800780c */ /* 0x000fe40003f05270 */
[----:B------:R-:W-:Y:S01]  /*5e10*/  ISETP.NE.AND P2, PT, R37, 0x1, PT ;  /* 0x000000012500780c */ /* 0x000fe20003f45270 */
[----:B------:R-:W-:Y:S01]  /*5e20*/  IMAD.HI.U32 R4, R95, R88, RZ ;  /* 0x000000585f047227 */ /* 0x000fe200078e00ff */
[----:B------:R-:W-:Y:S02]  /*5e30*/  SHF.R.U32.HI R0, RZ, R93, R0 ;  /* 0x0000005dff007219 */ /* 0x000fe40000011600 */
[----:B------:R-:W-:Y:S01]  /*5e40*/  ISETP.NE.AND P3, PT, R43, 0x1, PT ;  /* 0x000000012b00780c */ /* 0x000fe20003f65270 */
[----:B------:R-:W-:Y:S01]  /*5e50*/  IMAD.HI.U32 R6, R44, R41, RZ ;  /* 0x000000292c067227 */ /* 0x000fe200078e00ff */
[-C--:B------:R-:W-:Y:S02]  /*5e60*/  SHF.R.U32.HI R4, RZ, R89.reuse, R4 ;  /* 0x00000059ff047219 */ /* 0x080fe40000011604 */
[----:B------:R-:W-:Y:S01]  /*5e70*/  SEL R0, R94, R0, !P0 ;  /* 0x000000005e007207 */ /* 0x000fe20004000000 */
[----:B------:R-:W-:Y:S01]  /*5e80*/  IMAD.HI.U32 R5, R45, R88, RZ ;  /* 0x000000582d057227 */ /* 0x000fe200078e00ff */
[----:B------:R-:W-:Y:S03]  /*5e90*/  SEL R4, R95, R4, !P3 ;  /* 0x000000045f047207 */ /* 0x000fe60005800000 */
[-C--:B------:R-:W-:Y:S01]  /*5ea0*/  IMAD.HI.U32 R3, R0, R38.reuse, RZ ;  /* 0x0000002600037227 */ /* 0x080fe200078e00ff */
[----:B------:R-:W-:Y:S03]  /*5eb0*/  SHF.R.U32.HI R5, RZ, R89, R5 ;  /* 0x00000059ff057219 */ /* 0x000fe60000011605 */
[----:B------:R-:W-:Y:S01]  /*5ec0*/  IMAD.HI.U32 R2, R4, R38, RZ ;  /* 0x0000002604027227 */ /* 0x000fe200078e00ff */
[----:B------:R-:W-:Y:S02]  /*5ed0*/  @P2 SHF.R.U32.HI R0, RZ, R39, R3 ;  /* 0x00000027ff002219 */ /* 0x000fe40000011603 */
[----:B------:R-:W-:Y:S02]  /*5ee0*/  SHF.R.U32.HI R3, RZ, R93, R6 ;  /* 0x0000005dff037219 */ /* 0x000fe40000011606 */
[----:B------:R-:W-:Y:S01]  /*5ef0*/  @P2 SHF.R.U32.HI R4, RZ, R39, R2 ;  /* 0x00000027ff042219 */ /* 0x000fe20000011602 */
[----:B------:R-:W-:Y:S01]  /*5f00*/  IMAD R0, R37, R0, RZ ;  /* 0x0000000025007224 */ /* 0x000fe200078e02ff */
[----:B------:R-:W-:Y:S02]  /*5f10*/  SEL R3, R44, R3, !P0 ;  /* 0x000000032c037207 */ /* 0x000fe40004000000 */
[----:B------:R-:W-:Y:S01]  /*5f20*/  SEL R2, R45, R5, !P3 ;  /* 0x000000052d027207 */ /* 0x000fe20005800000 */
[----:B------:R-:W-:Y:S01]  /*5f30*/  IMAD R5, R37, R4, RZ ;  /* 0x0000000425057224 */ /* 0x000fe200078e02ff */
[C---:B------:R-:W-:Y:S01]  /*5f40*/  ISETP.GE.AND P0, PT, R3.reuse, R0, PT ;  /* 0x000000000300720c */ /* 0x040fe20003f06270 */
[C---:B------:R-:W-:Y:S03]  /*5f50*/  IMAD.HI.U32 R0, R3.reuse, R38, RZ ;  /* 0x0000002603007227 */ /* 0x040fe600078e00ff */
[C---:B------:R-:W-:Y:S02]  /*5f60*/  ISETP.GE.OR P0, PT, R2.reuse, R5, P0 ;  /* 0x000000050200720c */ /* 0x040fe40000706670 */
[----:B------:R-:W-:Y:S04]  /*5f70*/  SHF.R.U32.HI R0, RZ, R39, R0 ;  /* 0x00000027ff007219 */ /* 0x000fe80000011600 */
        /* <DEDUP_REMOVED lines=15> */
[----:B------:R-:W-:Y:S07]  /*6070*/  IMAD R44, R3, R40, R44 ;  /* 0x00000028032c7224 */ /* 0x000fee00078e022c */
.L_x_98:
[----:B-1----:R-:W-:Y:S01]  /*6080*/  @!P1 ISETP.NE.AND P0, PT, R8, 0x1, PT ;  /* 0x000000010800980c */ /* 0x002fe20003f05270 */
[----:B------:R-:W-:Y:S01]  /*6090*/  @!P1 IMAD.HI.U32 R2, R44, R9, RZ ;  /* 0x000000092c029227 */ /* 0x000fe200078e00ff */
[----:B------:R-:W-:Y:S01]  /*60a0*/  R2UR UR5, R14 ;  /* 0x000000000e0572ca */ /* 0x000fe200000e0000 */
[----:B------:R-:W-:Y:S01]  /*60b0*/  BSSY.RECONVERGENT B6, `(.L_x_99) ;  /* 0x0000031000067945 */ /* 0x000fe20003800200 */
[----:B------:R-:W-:Y:S01]  /*60c0*/  R2UR UR4, R15 ;  /* 0x000000000f0472ca */ /* 0x000fe200000e0000 */
[----:B------:R-:W-:Y:S01]  /*60d0*/  @!P1 IMAD.HI.U32 R0, R45, R10, RZ ;  /* 0x0000000a2d009227 */ /* 0x000fe200078e00ff */
[----:B------:R-:W-:Y:S02]  /*60e0*/  @!P1 SHF.R.U32.HI R2, RZ, R12, R2 ;  /* 0x0000000cff029219 */ /* 0x000fe40000011602 */
[----:B------:R-:W-:Y:S01]  /*60f0*/  @!P1 ISETP.NE.AND P2, PT, R7, 0x1, PT ;  /* 0x000000010700980c */ /* 0x000fe20003f45270 */
[----:B------:R-:W-:Y:S01]  /*6100*/  VIADD R109, R109, 0x1 ;  /* 0x000000016d6d7836 */ /* 0x000fe20000000000 */
[----:B------:R-:W-:Y:S02]  /*6110*/  @!P1 SEL R2, R44, R2, !P0 ;  /* 0x000000022c029207 */ /* 0x000fe40004000000 */
[----:B------:R-:W-:Y:S02]  /*6120*/  @!P1 SHF.R.U32.HI R0, RZ, R11, R0 ;  /* 0x0000000bff009219 */ /* 0x000fe40000011600 */
[----:B------:R-:W-:Y:S01]  /*6130*/  LOP3.LUT P0, RZ, R97, 0x1b0, RZ, 0xc0, !PT ;  /* 0x000001b061ff7812 */ /* 0x000fe2000780c0ff */
[----:B------:R-:W-:Y:S01]  /*6140*/  USHF.L.U32 UR42, UR5, 0x6, URZ ;  /* 0x00000006052a7899 */ /* 0x000fe200080006ff */
[----:B------:R-:W-:Y:S01]  /*6150*/  @!P1 SEL R3, R45, R0, !P2 ;  /* 0x000000002d039207 */ /* 0x000fe20005000000 */
[----:B------:R-:W-:Y:S01]  /*6160*/  UIMAD UR41, UR4, 0xc0, URZ ;  /* 0x000000c0042978a4 */ /* 0x000fe2000f8e02ff */
[----:B------:R-:W-:Y:S03]  /*6170*/  @P4 SHF.R.U32.HI R98, RZ, 0x10, R17 ;  /* 0x00000010ff624819 */ /* 0x000fe60000011611 */
[----:B------:R-:W-:Y:S02]  /*6180*/  @!P1 IMAD.IADD R0, R2, 0x1, -R3 ;  /* 0x0000000102009824 */ /* 0x000fe400078e0a03 */
[----:B------:R-:W-:Y:S02]  /*6190*/  @!P1 IMAD.IADD R2, R3, 0x1, -R2 ;  /* 0x0000000103029824 */ /* 0x000fe400078e0a02 */
[----:B------:R-:W-:Y:S02]  /*61a0*/  @!P1 IMAD R45, R0, R7, R45 ;  /* 0x00000007002d9224 */ /* 0x000fe400078e022d */
[----:B------:R-:W-:Y:S01]  /*61b0*/  @!P1 IMAD R44, R2, R8, R44 ;  /* 0x00000008022c9224 */ /* 0x000fe200078e022c */
[----:B------:R-:W-:Y:S06]  /*61c0*/  @!P0 BRA `(.L_x_100) ;  /* 0x00000000007c8947 */ /* 0x000fec0003800000 */
[----:B------:R-:W1:Y:S01]  /*61d0*/  LDCU.64 UR8, c[0x4][0x80] ;  /* 0x01001000ff0877ac */ /* 0x000e620008000a00 */
[----:B------:R-:W-:Y:S01]  /*61e0*/  MOV R2, 0x0 ;  /* 0x0000000000027802 */ /* 0x000fe20000000f00 */
[----:B------:R-:W-:Y:S02]  /*61f0*/  HFMA2 R12, -RZ, RZ, 0, 5.9604644775390625e-08 ;  /* 0x00000001ff0c7431 */ /* 0x000fe400000001ff */
[----:B------:R-:W-:Y:S01]  /*6200*/  IMAD.MOV.U32 R8, RZ, RZ, 0x70 ;  /* 0x00000070ff087424 */ /* 0x000fe200078e00ff */
[----:B------:R2:W3:Y:S01]  /*6210*/  LDC.64 R14, c[0x4][R2] ;  /* 0x01000000020e7b82 */ /* 0x0004e20000000a00 */
[----:B------:R-:W4:Y:S01]  /*6220*/  LDCU.64 UR6, c[0x4][0x88] ;  /* 0x01001100ff0677ac */ /* 0x000f220008000a00 */
[----:B------:R-:W-:Y:S01]  /*6230*/  IMAD.MOV.U32 R13, RZ, RZ, RZ ;  /* 0x000000ffff0d7224 */ /* 0x000fe200078e00ff */
[----:B------:R-:W2:Y:S01]  /*6240*/  LDCU.64 UR4, c[0x4][0x8] ;  /* 0x01000100ff0477ac */ /* 0x000ea20008000a00 */
[----:B-1----:R-:W-:Y:S01]  /*6250*/  MOV R5, UR9 ;  /* 0x0000000900057c02 */ /* 0x002fe20008000f00 */
[----:B------:R-:W-:Y:S01]  /*6260*/  IMAD.U32 R4, RZ, RZ, UR8 ;  /* 0x00000008ff047e24 */ /* 0x000fe2000f8e00ff */
[----:B----4-:R-:W-:Y:S01]  /*6270*/  MOV R7, UR7 ;  /* 0x0000000700077c02 */ /* 0x010fe20008000f00 */
[----:B------:R-:W-:Y:S01]  /*6280*/  IMAD.U32 R6, RZ, RZ, UR6 ;  /* 0x00000006ff067e24 */ /* 0x000fe2000f8e00ff */
[----:B--2---:R-:W-:Y:S01]  /*6290*/  MOV R11, UR5 ;  /* 0x00000005000b7c02 */ /* 0x004fe20008000f00 */
[----:B------:R-:W-:Y:S02]  /*62a0*/  IMAD.U32 R10, RZ, RZ, UR4 ;  /* 0x00000004ff0a7e24 */ /* 0x000fe4000f8e00ff */
[----:B------:R-:W-:Y:S07]  /*62b0*/  LEPC R20, `(.L_x_101) ;  /* 0x000000001014794e */ /* 0x000fee0000000000 */
[----:B---3-5:R-:W-:Y:S05]  /*62c0*/  CALL.ABS.NOINC R14 ;  /* 0x000000000e007343 */ /* 0x028fea0003c00000 */
.L_x_101:
[----:B------:R-:W1:Y:S01]  /*62d0*/  LDCU.64 UR8, c[0x4][0x80] ;  /* 0x01001000ff0877ac */ /* 0x000e620008000a00 */
[----:B------:R-:W2:Y:S01]  /*62e0*/  LDC.64 R2, c[0x4][R2] ;  /* 0x0100000002027b82 */ /* 0x000ea20000000a00 */
[----:B------:R-:W-:Y:S02]  /*62f0*/  HFMA2 R12, -RZ, RZ, 0, 5.9604644775390625e-08 ;  /* 0x00000001ff0c7431 */ /* 0x000fe400000001ff */
[----:B------:R-:W-:Y:S02]  /*6300*/  IMAD.MOV.U32 R8, RZ, RZ, 0x70 ;  /* 0x00000070ff087424 */ /* 0x000fe400078e00ff */
[----:B------:R-:W-:Y:S01]  /*6310*/  IMAD.MOV.U32 R13, RZ, RZ, RZ ;  /* 0x000000ffff0d7224 */ /* 0x000fe200078e00ff */
[----:B------:R-:W3:Y:S01]  /*6320*/  LDCU.64 UR6, c[0x4][0x88] ;  /* 0x01001100ff0677ac */ /* 0x000ee20008000a00 */
[----:B------:R-:W4:Y:S01]  /*6330*/  LDCU.64 UR4, c[0x4][0x8] ;  /* 0x01000100ff0477ac */ /* 0x000f220008000a00 */
[----:B-1----:R-:W-:Y:S02]  /*6340*/  MOV R4, UR8 ;  /* 0x0000000800047c02 */ /* 0x002fe40008000f00 */
[----:B------:R-:W-:Y:S02]  /*6350*/  MOV R5, UR9 ;  /* 0x0000000900057c02 */ /* 0x000fe40008000f00 */
[----:B---3--:R-:W-:Y:S01]  /*6360*/  MOV R7, UR7 ;  /* 0x0000000700077c02 */ /* 0x008fe20008000f00 */
[----:B------:R-:W-:Y:S01]  /*6370*/  IMAD.U32 R6, RZ, RZ, UR6 ;  /* 0x00000006ff067e24 */ /* 0x000fe2000f8e00ff */
[----:B----4-:R-:W-:Y:S01]  /*6380*/  MOV R11, UR5 ;  /* 0x00000005000b7c02 */ /* 0x010fe20008000f00 */
[----:B------:R-:W-:Y:S02]  /*6390*/  IMAD.U32 R10, RZ, RZ, UR4 ;  /* 0x00000004ff0a7e24 */ /* 0x000fe4000f8e00ff */
[----:B------:R-:W-:Y:S07]  /*63a0*/  LEPC R20, `(.L_x_100) ;  /* 0x000000001014794e */ /* 0x000fee0000000000 */
[----:B--2---:R-:W-:Y:S05]  /*63b0*/  CALL.ABS.NOINC R2 ;  /* 0x0000000002007343 */ /* 0x004fea0003c00000 */
.L_x_100:
[----:B------:R-:W-:Y:S05]  /*63c0*/  BSYNC.RECONVERGENT B6 ;  /* 0x0000000000067941 */ /* 0x000fea0003800200 */
.L_x_99:
[----:B------:R-:W-:Y:S01]  /*63d0*/  ISETP.NE.U32.AND P4, PT, R86, RZ, PT ;  /* 0x000000ff5600720c */ /* 0x000fe20003f85070 */
[----:B------:R-:W-:Y:S01]  /*63e0*/  UISETP.NE.AND UP2, UPT, UR50, URZ, UPT ;  /* 0x000000ff3200728c */ /* 0x000fe2000bf45270 */
[----:B------:R-:W-:Y:S01]  /*63f0*/  ISETP.NE.U32.AND P2, PT, RZ, UR44, PT ;  /* 0x0000002cff007c0c */ /* 0x000fe2000bf45070 */
[----:B------:R-:W-:Y:S01]  /*6400*/  UISETP.NE.U32.AND UP1, UPT, UR46, URZ, UPT ;  /* 0x000000ff2e00728c */ /* 0x000fe2000bf25070 */
[----:B------:R-:W-:Y:S01]  /*6410*/  ISETP.NE.AND.EX P4, PT, R87, RZ, PT, P4 ;  /* 0x000000ff5700720c */ /* 0x000fe20003f85340 */
[----:B------:R-:W-:Y:S01]  /*6420*/  UPLOP3.LUT UP0, UPT, UPT, UPT, UPT, 0x40, 0x4 ;  /* 0x000000000004789c */ /* 0x000fe20003f0e870 */
[----:B------:R-:W-:Y:S01]  /*6430*/  ISETP.NE.AND.EX P2, PT, RZ, UR45, PT, P2 ;  /* 0x0000002dff007c0c */ /* 0x000fe2000bf45320 */
[----:B------:R-:W-:Y:S01]  /*6440*/  UISETP.NE.AND.EX UP1, UPT, UR47, URZ, UPT, UP1 ;  /* 0x000000ff2f00728c */ /* 0x000fe2000bf25310 */
[----:B------:R-:W-:Y:S04]  /*6450*/  PLOP3.LUT P1, PT, PT, PT, UP2, 0x80, 0x8 ;  /* 0x000000000008781c */ /* 0x000fe80003f2f028 */
[----:B------:R-:W-:Y:S06]  /*6460*/  @UP2 UPLOP3.LUT UP0, UPT, UPT, UPT, UP1, 0x80, 0x8 ;  /* 0x000000000008289c */ /* 0x000fec0003f0f010 */
[----:B------:R-:W-:Y:S01]  /*6470*/  PLOP3.LUT P0, PT, PT, PT, UP0, 0x80, 0x8 ;  /* 0x000000000008781c */ /* 0x000fe20003f0f008 */
[----:B------:R-:W-:Y:S01]  /*6480*/  @!UPT UIADD3 URZ, UPT, UPT, URZ, URZ, URZ ;  /* 0x000000fffffff290 */ /* 0x000fe2000fffe0ff */
[----:B------:R-:W-:Y:S11]  /*6490*/  BRA.U !UP1, `(.L_x_102) ;  /* 0x0000000109387547 */ /* 0x000ff6000b800000 */
[----:B------:R-:W-:Y:S01]  /*64a0*/  UISETP.NE.U32.AND UP0, UPT, UR44, URZ, UPT ;  /* 0x000000ff2c00728c */ /* 0x000fe2000bf05070 */
[----:B------:R-:W-:Y:S02]  /*64b0*/  HFMA2 R0, -RZ, RZ, 0, 5.9604644775390625e-08 ;  /* 0x00000001ff007431 */ /* 0x000fe400000001ff */
[----:B------:R-:W-:Y:S01]  /*64c0*/  IMAD.MOV.U32 R92, RZ, RZ, 0x1 ;  /* 0x00000001ff5c7424 */ /* 0x000fe200078e00ff */
[----:B------:R-:W-:Y:S06]  /*64d0*/  UISETP.NE.AND.EX UP0, UPT, UR45, URZ, UPT, UP0 ;  /* 0x000000ff2d00728c */ /* 0x000fec000bf05300 */
[----:B------:R-:W-:Y:S05]  /*64e0*/  PLOP3.LUT P3, PT, PT, PT, UP0, 0x80, 0x8 ;  /* 0x000000000008781c */ /* 0x000fea0003f6f008 */
[----:B------:R-:W1:Y:S01]  /*64f0*/  @UP0 LDCU.64 UR4, c[0x0][0x888] ;  /* 0x00011100ff0407ac */ /* 0x000e620008000a00 */
[----:B------:R-:W-:Y:S07]  /*6500*/  @UP0 UIMAD UR6, UR60, UR46, URZ ;  /* 0x0000002e3c0602a4 */ /* 0x000fee000f8e02ff */
[----:B------:R-:W-:Y:S01]  /*6510*/  @!P3 PRMT R92, R0, 0x7610, R92 ;  /* 0x00007610005cb816 */ /* 0x000fe2000000005c */
[----:B-1----:R-:W-:Y:S06]  /*6520*/  @UP0 UIMAD.WIDE UR4, UR6, 0x4, UR4 ;  /* 0x00000004060408a5 */ /* 0x002fec000f8e0204 */
[----:B------:R-:W-:Y:S01]  /*6530*/  IMAD.U32 R2, RZ, RZ, UR4 ;  /* 0x00000004ff027e24 */ /* 0x000fe2000f8e00ff */
[----:B------:R-:W-:Y:S04]  /*6540*/  MOV R3, UR5 ;  /* 0x0000000500037c02 */ /* 0x000fe80008000f00 */
[----:B------:R-:W1:Y:S01]  /*6550*/  @!UP0 LDCU UR4, c[0x0][0x880] ;  /* 0x00011000ff0487ac */ /* 0x000e620008000800 */
[----:B-----5:R2:W5:Y:S02]  /*6560*/  @P3 LDG.E R49, desc[UR52][R2.64] ;  /* 0x0000003402313981 */ /* 0x020564000c1e1900 */
[----:B-12---:R-:W-:Y:S02]  /*6570*/  @!P3 IMAD.U32 R49, RZ, RZ, UR4 ;  /* 0x00000004ff31be24 */ /* 0x006fe4000f8e00ff */
.L_x_102:
[----:B------:R-:W-:Y:S05]  /*6580*/  @!P4 BRA `(.L_x_103) ;  /* 0x000000000020c947 */ /* 0x000fea0003800000 */
[----:B------:R-:W-:Y:S04]  /*6590*/  ISETP.NE.U32.AND P3, PT, R84, RZ, PT ;  /* 0x000000ff5400720c */ /* 0x000fe80003f65070 */
[----:B------:R-:W-:Y:S11]  /*65a0*/  ISETP.NE.AND.EX P3, PT, R85, RZ, PT, P3 ;  /* 0x000000ff5500720c */ /* 0x000ff60003f65330 */
[----:B------:R-:W-:Y:S02]  /*65b0*/  @!UPT UIADD3 URZ, UPT, UPT, URZ, URZ, URZ ;  /* 0x000000fffffff290 */ /* 0x000fe4000fffe0ff */
[----:B------:R-:W1:Y:S01]  /*65c0*/  @P3 LDC.64 R2, c[0x0][0x8a8] ;  /* 0x00022a00ff023b82 */ /* 0x000e620000000a00 */
[----:B------:R-:W-:Y:S04]  /*65d0*/  @P3 IMAD R0, R86, UR60, RZ ;  /* 0x0000003c56003c24 */ /* 0x000fe8000f8e02ff */
[----:B-1----:R-:W-:Y:S05]  /*65e0*/  @P3 IMAD.WIDE R2, R0, 0x4, R2 ;  /* 0x0000000400023825 */ /* 0x002fea00078e0202 */
[----:B-----5:R1:W5:Y:S02]  /*65f0*/  @P3 LDG.E R46, desc[UR52][R2.64] ;  /* 0x00000034022e3981 */ /* 0x020364000c1e1900 */
[----:B-1----:R-:W2:Y:S02]  /*6600*/  @!P3 LDC R46, c[0x0][0x8a0] ;  /* 0x00022800ff2ebb82 */ /* 0x002ea40000000800 */
.L_x_103:
[----:B-----5:R-:W-:Y:S01]  /*6610*/  FSETP.NEU.AND P3, PT, R49, RZ, PT ;  /* 0x000000ff3100720b */ /* 0x020fe20003f6d000 */
[----:B------:R-:W-:Y:S01]  /*6620*/  BSSY B1, `(.L_x_104) ;  /* 0x0000039000017945 */ /* 0x000fe20003800000 */
[----:B------:R-:W-:Y:S01]  /*6630*/  SEL R3, RZ, 0xffffffff, P2 ;  /* 0xffffffffff037807 */ /* 0x000fe20001000000 */
[----:B------:R-:W-:Y:S01]  /*6640*/  IMAD.MOV.U32 R61, RZ, RZ, 0x1 ;  /* 0x00000001ff3d7424 */ /* 0x000fe200078e00ff */
[----:B------:R-:W-:Y:S01]  /*6650*/  @P1 LOP3.LUT P2, RZ, R92, 0xff, RZ, 0xc0, !PT ;  /* 0x000000ff5cff1812 */ /* 0x000fe2000784c0ff */
[C---:B------:R-:W-:Y:S01]  /*6660*/  IMAD R47, R48.reuse, 0x60, R36 ;  /* 0x00000060302f7824 */ /* 0x040fe200078e0224 */
[----:B------:R-:W-:Y:S01]  /*6670*/  @P1 SEL R0, RZ, 0xffffffff, P3 ;  /* 0xffffffffff001807 */ /* 0x000fe20001800000 */
[----:B------:R-:W-:Y:S01]  /*6680*/  IMAD R110, R105, -0x10, R103 ;  /* 0xfffffff0696e7824 */ /* 0x000fe200078e0267 */
[----:B------:R-:W-:Y:S01]  /*6690*/  LOP3.LUT R101, R101, 0x1, RZ, 0x3c, !PT ;  /* 0x0000000165657812 */ /* 0x000fe200078e3cff */
[----:B------:R-:W-:Y:S01]  /*66a0*/  IMAD.MOV.U32 R60, RZ, RZ, RZ ;  /* 0x000000ffff3c7224 */ /* 0x000fe200078e00ff */
[C---:B------:R-:W-:Y:S02]  /*66b0*/  @P0 SEL R0, R3.reuse, R0, !P2 ;  /* 0x0000000003000207 */ /* 0x040fe40005000000 */
[----:B------:R-:W-:Y:S02]  /*66c0*/  CS2R R82, SRZ ;  /* 0x0000000000527805 */ /* 0x000fe4000001ff00 */
[----:B------:R-:W-:Y:S02]  /*66d0*/  LEA R112, R48, UR36, 0x3 ;  /* 0x0000002430707c11 */ /* 0x000fe4000f8e18ff */
[----:B------:R-:W-:Y:S02]  /*66e0*/  CS2R R80, SRZ ;  /* 0x0000000000507805 */ /* 0x000fe4000001ff00 */
[----:B------:R-:W-:Y:S02]  /*66f0*/  @P1 LOP3.LUT R0, R0, 0x1, RZ, 0xc0, !PT ;  /* 0x0000000100001812 */ /* 0x000fe400078ec0ff */
[----:B------:R-:W-:Y:S02]  /*6700*/  CS2R R74, SRZ ;  /* 0x00000000004a7805 */ /* 0x000fe4000001ff00 */
[----:B------:R-:W-:Y:S02]  /*6710*/  PLOP3.LUT P2, PT, PT, PT, UP1, 0x80, 0x8 ;  /* 0x000000000008781c */ /* 0x000fe40003f4f018 */
[----:B------:R-:W-:Y:S02]  /*6720*/  CS2R R72, SRZ ;  /* 0x0000000000487805 */ /* 0x000fe4000001ff00 */
[----:B------:R-:W-:Y:S02]  /*6730*/  ISETP.NE.U32.OR P5, PT, R0, 0x1, !P1 ;  /* 0x000000010000780c */ /* 0x000fe40004fa5470 */
[----:B------:R-:W-:Y:S02]  /*6740*/  CS2R R66, SRZ ;  /* 0x0000000000427805 */ /* 0x000fe4000001ff00 */
[----:B------:R-:W-:Y:S02]  /*6750*/  LOP3.LUT P4, R108, R92, 0xff, RZ, 0xc0, !PT ;  /* 0x000000ff5c6c7812 */ /* 0x000fe4000788c0ff */
[----:B------:R-:W-:Y:S02]  /*6760*/  CS2R R64, SRZ ;  /* 0x0000000000407805 */ /* 0x000fe4000001ff00 */
[----:B------:R-:W-:Y:S02]  /*6770*/  SEL R2, RZ, 0xffffffff, P3 ;  /* 0xffffffffff027807 */ /* 0x000fe40001800000 */
[----:B------:R-:W-:Y:S02]  /*6780*/  CS2R R58, SRZ ;  /* 0x00000000003a7805 */ /* 0x000fe4000001ff00 */
[----:B------:R-:W-:Y:S02]  /*6790*/  P2R R111, PR, RZ, 0x20 ;  /* 0x00000020ff6f7803 */ /* 0x000fe40000000000 */
[----:B------:R-:W-:Y:S02]  /*67a0*/  CS2R R56, SRZ ;  /* 0x0000000000387805 */ /* 0x000fe4000001ff00 */
[----:B------:R-:W-:Y:S02]  /*67b0*/  @P2 SEL R2, R3, R2, !P4 ;  /* 0x0000000203022207 */ /* 0x000fe40006000000 */
[----:B------:R-:W-:Y:S02]  /*67c0*/  @P5 SHF.L.U32 R0, R101, 0x1f, RZ ;  /* 0x0000001f65005819 */ /* 0x000fe400000006ff */
[----:B------:R-:W-:Y:S02]  /*67d0*/  LOP3.LUT R2, R2, 0x1, RZ, 0xc0, !PT ;  /* 0x0000000102027812 */ /* 0x000fe400078ec0ff */
[----:B------:R1:W3:Y:S02]  /*67e0*/  @P5 SYNCS.PHASECHK.TRANS64.TRYWAIT P1, [UR36+0x20], R0 ;  /* 0x00002000ff0055a7 */ /* 0x0002e40008021124 */
[----:B------:R-:W-:Y:S04]  /*67f0*/  ISETP.NE.U32.AND P2, PT, R2, 0x1, PT ;  /* 0x000000010200780c */ /* 0x000fe80003f45070 */
[----:B------:R-:W-:Y:S02]  /*6800*/  P2R R62, PR, RZ, 0x4 ;  /* 0x00000004ff3e7803 */ /* 0x000fe40000000000 */
[----:B-1----:R-:W-:Y:S04]  /*6810*/  SHF.L.U32 R0, R100, 0x1f, RZ ;  /* 0x0000001f64007819 */ /* 0x002fe800000006ff */
[----:B------:R1:W4:Y:S01]  /*6820*/  SYNCS.PHASECHK.TRANS64.TRYWAIT P0, [R112+URZ+0x80], R0 ;  /* 0x00008000700075a7 */ /* 0x00032200080011ff */
[----:B---3--:R-:W-:Y:S01]  /*6830*/  @P5 SEL R61, RZ, 0x1, !P1 ;  /* 0x00000001ff3d5807 */ /* 0x008fe20004800000 */
[----:B-1----:R-:W-:Y:S06]  /*6840*/  @!P5 BRA `(.L_x_105) ;  /* 0x000000000058d947 */ /* 0x002fec0003800000 */
[----:B------:R-:W-:Y:S01]  /*6850*/  IMAD.MOV.U32 R83, RZ, RZ, RZ ;  /* 0x000000ffff537224 */ /* 0x000fe200078e00ff */
[----:B------:R-:W-:Y:S01]  /*6860*/  ISETP.NE.AND P1, PT, R61, RZ, PT ;  /* 0x000000ff3d00720c */ /* 0x000fe20003f25270 */
[----:B------:R-:W-:Y:S01]  /*6870*/  BSSY B0, `(.L_x_106) ;  /* 0x000000c000007945 */ /* 0x000fe20003800000 */
[----:B------:R-:W-:Y:S02]  /*6880*/  CS2R R58, SRZ ;  /* 0x00000000003a7805 */ /* 0x000fe4000001ff00 */
[----:B------:R-:W-:Y:S02]  /*6890*/  CS2R R56, SRZ ;  /* 0x0000000000387805 */ /* 0x000fe4000001ff00 */
[----:B------:R-:W-:Y:S02]  /*68a0*/  CS2R R66, SRZ ;  /* 0x0000000000427805 */ /* 0x000fe4000001ff00 */
[----:B------:R-:W-:Y:S02]  /*68b0*/  CS2R R64, SRZ ;  /* 0x0000000000407805 */ /* 0x000fe4000001ff00 */
[----:B------:R-:W-:Y:S02]  /*68c0*/  CS2R R74, SRZ ;  /* 0x00000000004a7805 */ /* 0x000fe4000001ff00 */
[----:B------:R-:W-:Y:S02]  /*68d0*/  CS2R R72, SRZ ;  /* 0x0000000000487805 */ /* 0x000fe4000001ff00 */
[----:B------:R-:W-:Y:S01]  /*68e0*/  CS2R R80, SRZ ;  /* 0x0000000000507805 */ /* 0x000fe2000001ff00 */
[----:B------:R-:W-:Y:S06]  /*68f0*/  @P1 BRA `(.L_x_107) ;  /* 0x00000000000c1947 */ /* 0x000fec0003800000 */
[----:B------:R-:W-:Y:S04]  /*6900*/  SHF.L.U32 R3, R101, 0x1f, RZ ;  /* 0x0000001f65037819 */ /* 0x000fe800000006ff */
[----:B------:R-:W1:Y:S02]  /*6910*/  SYNCS.PHASECHK.TRANS64.TRYWAIT P1, [UR36+0x20], R3 ;  /* 0x00002003ff0075a7 */ /* 0x000e640008021124 */
[----:B-1----:R-:W-:Y:S05]  /*6920*/  @!P1 BRA `(.L_x_108) ;  /* 0x0000003000889947 */ /* 0x002fea0003800000 */
.L_x_107:
[----:B------:R-:W-:Y:S05]  /*6930*/  BSYNC B0 ;  /* 0x0000000000007941 */ /* 0x000fea0003800000 */
.L_x_106:
[----:B------:R-:W-:Y:S01]  /*6940*/  ISETP.NE.AND P1, PT, R62, RZ, PT ;  /* 0x000000ff3e00720c */ /* 0x000fe20003f25270 */
[----:B------:R-:W-:Y:S11]  /*6950*/  HFMA2 R60, -RZ, RZ, 0, 5.9604644775390625e-08 ;  /* 0x00000001ff3c7431 */ /* 0x000ff600000001ff */
[----:B------:R-:W-:Y:S01]  /*6960*/  @!UPT UIADD3 URZ, UPT, UPT, URZ, URZ, URZ ;  /* 0x000000fffffff290 */ /* 0x000fe2000fffe0ff */
[----:B------:R3:W1:Y:S04]  /*6970*/  @P1 LDS.128 R56, [R104] ;  /* 0x0000000068381984 */ /* 0x0006680000000c00 */
[----:B------:R3:W1:Y:S04]  /*6980*/  @P1 LDS.128 R64, [R103+0x10] ;  /* 0x0000100067401984 */ /* 0x0006680000000c00 */
[----:B------:R3:W1:Y:S04]  /*6990*/  @P1 LDS.128 R72, [R102+0x20] ;  /* 0x0000200066481984 */ /* 0x0006680000000c00 */
[----:B------:R3:W1:Y:S02]  /*69a0*/  @P1 LDS.128 R80, [R110+0x30] ;  /* 0x000030006e501984 */ /* 0x0006640000000c00 */
.L_x_105:
[----:B------:R-:W-:Y:S05]  /*69b0*/  BSYNC B1 ;  /* 0x0000000000017941 */ /* 0x000fea0003800000 */
.L_x_104:
[----:B-1----:R-:W-:Y:S04]  /*69c0*/  SHF.R.U32.HI R2, RZ, 0x15, R47 ;  /* 0x00000015ff027819 */ /* 0x002fe8000001162f */
[----:B------:R-:W-:Y:S01]  /*69d0*/  LOP3.LUT P1, RZ, R2, 0x3, R96, 0x48, !PT ;  /* 0x0000000302ff7812 */ /* 0x000fe20007824860 */
[----:B------:R-:W-:Y:S01]  /*69e0*/  @!UPT UIADD3 URZ, UPT, UPT, URZ, URZ, URZ ;  /* 0x000000fffffff290 */ /* 0x000fe2000fffe0ff */
[----:B----4-:R-:W-:Y:S11]  /*69f0*/  @P0 BRA `(.L_x_109) ;  /* 0x0000000000080947 */ /* 0x010ff60003800000 */
[----:B------:R-:W1:Y:S02]  /*6a00*/  SYNCS.PHASECHK.TRANS64.TRYWAIT P0, [R112+URZ+0x80], R0 ;  /* 0x00008000700075a7 */ /* 0x000e6400080011ff */
[----:B-1----:R-:W-:Y:S05]  /*6a10*/  @!P0 BRA `(.L_x_110) ;  /* 0x0000003000648947 */ /* 0x002fea0003800000 */
.L_x_109:
[----:B------:R-:W-:Y:S05]  /*6a20*/  @!P1 BRA `(.L_x_111) ;  /* 0x0000000000409947 */ /* 0x000fea0003800000 */
[----:B------:R-:W4:Y:S01]  /*6a30*/  LDCU.64 UR8, c[0x4][0x70] ;  /* 0x01000e00ff0877ac */ /* 0x000f220008000a00 */
[----:B------:R-:W-:Y:S01]  /*6a40*/  MOV R3, 0x0 ;  /* 0x0000000000037802 */ /* 0x000fe20000000f00 */
[----:B------:R-:W-:Y:S02]  /*6a50*/  HFMA2 R12, -RZ, RZ, 0, 5.9604644775390625e-08 ;  /* 0x00000001ff0c7431 */ /* 0x000fe400000001ff */
[----:B------:R-:W-:Y:S02]  /*6a60*/  IMAD.MOV.U32 R8, RZ, RZ, 0x192 ;  /* 0x00000192ff087424 */ /* 0x000fe400078e00ff */
[----:B------:R-:W-:Y:S01]  /*6a70*/  IMAD.MOV.U32 R13, RZ, RZ, RZ ;  /* 0x000000ffff0d7224 */ /* 0x000fe200078e00ff */
[----:B------:R-:W5:Y:S01]  /*6a80*/  LDCU.64 UR6, c[0x4][0x78] ;  /* 0x01000f00ff0677ac */ /* 0x000f620008000a00 */
[----:B------:R-:W1:Y:S01]  /*6a90*/  LDC.64 R2, c[0x4][R3] ;  /* 0x0100000003027b82 */ /* 0x000e620000000a00 */
[----:B------:R-:W2:Y:S01]  /*6aa0*/  LDCU.64 UR4, c[0x4][0x10] ;  /* 0x01000200ff0477ac */ /* 0x000ea20008000a00 */
[----:B----4-:R-:W-:Y:S01]  /*6ab0*/  MOV R5, UR9 ;  /* 0x0000000900057c02 */ /* 0x010fe20008000f00 */
[----:B------:R-:W-:Y:S01]  /*6ac0*/  IMAD.U32 R4, RZ, RZ, UR8 ;  /* 0x00000008ff047e24 */ /* 0x000fe2000f8e00ff */
[----:B-----5:R-:W-:Y:S01]  /*6ad0*/  MOV R7, UR7 ;  /* 0x0000000700077c02 */ /* 0x020fe20008000f00 */
[----:B------:R-:W-:Y:S01]  /*6ae0*/  IMAD.U32 R6, RZ, RZ, UR6 ;  /* 0x00000006ff067e24 */ /* 0x000fe2000f8e00ff */
[----:B--2---:R-:W-:Y:S01]  /*6af0*/  MOV R11, UR5 ;  /* 0x00000005000b7c02 */ /* 0x004fe20008000f00 */
[----:B------:R-:W-:Y:S02]  /*6b00*/  IMAD.U32 R10, RZ, RZ, UR4 ;  /* 0x00000004ff0a7e24 */ /* 0x000fe4000f8e00ff */
[----:B------:R-:W-:Y:S07]  /*6b10*/  LEPC R20, `(.L_x_111) ;  /* 0x000000001014794e */ /* 0x000fee0000000000 */
[----:B-1-3--:R-:W-:Y:S05]  /*6b20*/  CALL.ABS.NOINC R2 ;  /* 0x0000000002007343 */ /* 0x00afea0003c00000 */
.L_x_111:
[----:B------:R-:W-:Y:S05]  /*6b30*/  WARPSYNC.ALL ;  /* 0x0000000000007948 */ /* 0x000fea0003800000 */
[----:B------:R-:W-:Y:S01]  /*6b40*/  R2UR UR4, R47 ;  /* 0x000000002f0472ca */ /* 0x000fe200000e0000 */
[--C-:B------:R-:W-:Y:S01]  /*6b50*/  HADD2.F32 R50, -RZ, R56.reuse.H0_H0 ;  /* 0x20000038ff327230 */ /* 0x100fe20000004100 */
[----:B------:R-:W-:Y:S01]  /*6b60*/  ISETP.NE.AND P0, PT, R106, RZ, PT ;  /* 0x000000ff6a00720c */ /* 0x000fe20003f05270 */
[----:B------:R-:W-:Y:S01]  /*6b70*/  HADD2.F32 R51, -RZ, R56.H1_H1 ;  /* 0x30000038ff337230 */ /* 0x000fe20000004100 */
[----:B------:R-:W-:Y:S01]  /*6b80*/  BSSY.RECONVERGENT B0, `(.L_x_112) ;  /* 0x000008a000007945 */ /* 0x000fe20003800200 */
[--C-:B------:R-:W-:Y:S08]  /*6b90*/  HADD2.F32 R52, -RZ, R57.reuse.H0_H0 ;  /* 0x20000039ff347230 */ /* 0x100ff00000004100 */
[----:B------:R-:W1:Y:S02]  /*6ba0*/  LDTM.x32 R4, tmem[UR4] ;  /* 0x00000004000479ee */ /* 0x000e6400082c0000 */
[C---:B-12---:R-:W-:Y:S01]  /*6bb0*/  FMUL R0, R46.reuse, R4 ;  /* 0x000000042e007220 */ /* 0x046fe20000400000 */
[C---:B------:R-:W-:Y:S01]  /*6bc0*/  FMUL R2, R46.reuse, R5 ;  /* 0x000000052e027220 */ /* 0x040fe20000400000 */
[C---:B------:R-:W-:Y:S01]  /*6bd0*/  FMUL R4, R46.reuse, R8 ;  /* 0x000000082e047220 */ /* 0x040fe20000400000 */
[C---:B------:R-:W-:Y:S01]  /*6be0*/  FMUL R3, R46.reuse, R6 ;  /* 0x000000062e037220 */ /* 0x040fe20000400000 */
[C---:B------:R-:W-:Y:S01]  /*6bf0*/  FFMA R0, R49.reuse, R50, R0 ;  /* 0x0000003231007223 */ /* 0x040fe20000000000 */
[C---:B------:R-:W-:Y:S01]  /*6c00*/  FFMA R2, R49.reuse, R51, R2 ;  /* 0x0000003331027223 */ /* 0x040fe20000000002 */
[C---:B------:R-:W-:Y:S01]  /*6c10*/  FMUL R5, R46.reuse, R9 ;  /* 0x000000092e057220 */ /* 0x040fe20000400000 */
        /* <DEDUP_REMOVED lines=16> */
[----:B------:R-:W-:Y:S02]  /*6d20*/  HADD2.F32 R32, -RZ, R57.H1_H1 ;  /* 0x30000039ff207230 */ /* 0x000fe40000004100 */
[C---:B------:R-:W-:Y:S01]  /*6d30*/  FMUL R26, R46.reuse, R30 ;  /* 0x0000001e2e1a7220 */ /* 0x040fe20000400000 */
[C---:B------:R-:W-:Y:S01]  /*6d40*/  FMUL R29, R46.reuse, R33 ;  /* 0x000000212e1d7220 */ /* 0x040fe20000400000 */
[--C-:B------:R-:W-:Y:S02]  /*6d50*/  HADD2.F32 R33, -RZ, R58.reuse.H0_H0 ;  /* 0x2000003aff217230 */ /* 0x100fe40000004100 */
[C---:B------:R-:W-:Y:S01]  /*6d60*/  FFMA R3, R49.reuse, R52, R3 ;  /* 0x0000003431037223 */ /* 0x040fe20000000003 */
[C---:B------:R-:W-:Y:S01]  /*6d70*/  FMUL R7, R46.reuse, R7 ;  /* 0x000000072e077220 */ /* 0x040fe20000400000 */
[----:B------:R-:W-:Y:S01]  /*6d80*/  FMUL R30, R46, R34 ;  /* 0x000000222e1e7220 */ /* 0x000fe20000400000 */
[----:B------:R-:W-:Y:S01]  /*6d90*/  HADD2.F32 R34, -RZ, R58.H1_H1 ;  /* 0x3000003aff227230 */ /* 0x000fe20000004100 */
[----:B------:R-:W-:Y:S01]  /*6da0*/  F2FP.F16.F32.PACK_AB R52, R2, R0 ;  /* 0x000000000234723e */ /* 0x000fe200000000ff */
[--C-:B------:R-:W-:Y:S02]  /*6db0*/  HADD2.F32 R0, -RZ, R59.reuse.H0_H0 ;  /* 0x2000003bff007230 */ /* 0x100fe40000004100 */
[C---:B------:R-:W-:Y:S01]  /*6dc0*/  FFMA R7, R49.reuse, R32, R7 ;  /* 0x0000002031077223 */ /* 0x040fe20000000007 */
[----:B------:R-:W-:Y:S02]  /*6dd0*/  HADD2.F32 R2, -RZ, R59.H1_H1 ;  /* 0x3000003bff027230 */ /* 0x000fe40000004100 */
[C---:B------:R-:W-:Y:S01]  /*6de0*/  FFMA R4, R49.reuse, R33, R4 ;  /* 0x0000002131047223 */ /* 0x040fe20000000004 */
[C---:B------:R-:W-:Y:S01]  /*6df0*/  FFMA R5, R49.reuse, R34, R5 ;  /* 0x0000002231057223 */ /* 0x040fe20000000005 */
[----:B------:R-:W-:Y:S01]  /*6e00*/  FFMA R6, R49, R0, R6 ;  /* 0x0000000031067223 */ /* 0x000fe20000000006 */
[--C-:B------:R-:W-:Y:S02]  /*6e10*/  HADD2.F32 R0, -RZ, R64.reuse.H0_H0 ;  /* 0x20000040ff007230 */ /* 0x100fe40000004100 */
[C---:B------:R-:W-:Y:S01]  /*6e20*/  FMUL R11, R46.reuse, R11 ;  /* 0x0000000b2e0b7220 */ /* 0x040fe20000400000 */
[----:B------:R-:W-:Y:S01]  /*6e30*/  F2FP.F16.F32.PACK_AB R53, R7, R3 ;  /* 0x000000030735723e */ /* 0x000fe200000000ff */
[--C-:B------:R-:W-:Y:S02]  /*6e40*/  HADD2.F32 R3, -RZ, R65.reuse.H0_H0 ;  /* 0x20000041ff037230 */ /* 0x100fe40000004100 */
[C---:B------:R-:W-:Y:S01]  /*6e50*/  FMUL R15, R46.reuse, R15 ;  /* 0x0000000f2e0f7220 */ /* 0x040fe20000400000 */
[C---:B------:R-:W-:Y:S01]  /*6e60*/  FFMA R11, R49.reuse, R2, R11 ;  /* 0x00000002310b7223 */ /* 0x040fe2000000000b */
[----:B------:R-:W-:Y:S02]  /*6e70*/  HADD2.F32 R2, -RZ, R64.H1_H1 ;  /* 0x30000040ff027230 */ /* 0x000fe40000004100 */
[C---:B------:R-:W-:Y:S01]  /*6e80*/  FFMA R8, R49.reuse, R0, R8 ;  /* 0x0000000031087223 */ /* 0x040fe20000000008 */
[----:B------:R-:W-:Y:S02]  /*6e90*/  HADD2.F32 R0, -RZ, R65.H1_H1 ;  /* 0x30000041ff007230 */ /* 0x000fe40000004100 */
[C---:B------:R-:W-:Y:S01]  /*6ea0*/  FMUL R19, R46.reuse, R19 ;  /* 0x000000132e137220 */ /* 0x040fe20000400000 */
[C---:B------:R-:W-:Y:S01]  /*6eb0*/  FMUL R23, R46.reuse, R23 ;  /* 0x000000172e177220 */ /* 0x040fe20000400000 */
[C---:B------:R-:W-:Y:S01]  /*6ec0*/  FFMA R9, R49.reuse, R2, R9 ;  /* 0x0000000231097223 */ /* 0x040fe20000000009 */
[C---:B------:R-:W-:Y:S01]  /*6ed0*/  FFMA R10, R49.reuse, R3, R10 ;  /* 0x00000003310a7223 */ /* 0x040fe2000000000a */
[----:B------:R-:W-:Y:S01]  /*6ee0*/  FFMA R15, R49, R0, R15 ;  /* 0x00000000310f7223 */ /* 0x000fe2000000000f */
[--C-:B------:R-:W-:Y:S02]  /*6ef0*/  HADD2.F32 R2, -RZ, R66.reuse.H0_H0 ;  /* 0x20000042ff027230 */ /* 0x100fe40000004100 */
[C---:B------:R-:W-:Y:S01]  /*6f00*/  FMUL R27, R46.reuse, R27 ;  /* 0x0000001b2e1b7220 */ /* 0x040fe20000400000 */
[----:B------:R-:W-:Y:S01]  /*6f10*/  HADD2.F32 R0, -RZ, R66.H1_H1 ;  /* 0x30000042ff007230 */ /* 0x000fe20000004100 */
[----:B------:R-:W-:Y:S01]  /*6f20*/  F2FP.F16.F32.PACK_AB R54, R5, R4 ;  /* 0x000000040536723e */ /* 0x000fe200000000ff */
[--C-:B------:R-:W-:Y:S02]  /*6f30*/  HADD2.F32 R3, -RZ, R67.reuse.H0_H0 ;  /* 0x20000043ff037230 */ /* 0x100fe40000004100 */
[C---:B------:R-:W-:Y:S01]  /*6f40*/  FFMA R12, R49.reuse, R2, R12 ;  /* 0x00000002310c7223 */ /* 0x040fe2000000000c */
[--C-:B------:R-:W-:Y:S02]  /*6f50*/  HADD2.F32 R2, -RZ, R72.reuse.H0_H0 ;  /* 0x20000048ff027230 */ /* 0x100fe40000004100 */
[C---:B------:R-:W-:Y:S01]  /*6f60*/  FFMA R13, R49.reuse, R0, R13 ;  /* 0x00000000310d7223 */ /* 0x040fe2000000000d */
[----:B------:R-:W-:Y:S02]  /*6f70*/  HADD2.F32 R0, -RZ, R67.H1_H1 ;  /* 0x30000043ff007230 */ /* 0x000fe40000004100 */
[----:B------:R-:W-:Y:S01]  /*6f80*/  FFMA R14, R49, R3, R14 ;  /* 0x00000003310e7223 */ /* 0x000fe2000000000e */
[----:B------:R-:W-:Y:S01]  /*6f90*/  HADD2.F32 R3, -RZ, R72.H1_H1 ;  /* 0x30000048ff037230 */ /* 0x000fe20000004100 */
[----:B------:R-:W-:Y:S01]  /*6fa0*/  F2FP.F16.F32.PACK_AB R55, R11, R6 ;  /* 0x000000060b37723e */ /* 0x000fe200000000ff */
[C---:B------:R-:W-:Y:S01]  /*6fb0*/  FMUL R31, R46.reuse, R31 ;  /* 0x0000001f2e1f7220 */ /* 0x040fe20000400000 */
[C---:B------:R-:W-:Y:S01]  /*6fc0*/  FFMA R19, R49.reuse, R0, R19 ;  /* 0x0000000031137223 */ /* 0x040fe20000000013 */
[--C-:B------:R-:W-:Y:S02]  /*6fd0*/  HADD2.F32 R0, -RZ, R73.reuse.H0_H0 ;  /* 0x20000049ff007230 */ /* 0x100fe40000004100 */
[C---:B------:R-:W-:Y:S01]  /*6fe0*/  FFMA R16, R49.reuse, R2, R16 ;  /* 0x0000000231107223 */ /* 0x040fe20000000010 */
[----:B------:R1:W-:Y:S01]  /*6ff0*/  STS.128 [R104], R52 ;  /* 0x0000003468007388 */ /* 0x0003e20000000c00 */
[C---:B------:R-:W-:Y:S01]  /*7000*/  FFMA R17, R49.reuse, R3, R17 ;  /* 0x0000000331117223 */ /* 0x040fe20000000011 */
[----:B------:R-:W-:Y:S02]  /*7010*/  HADD2.F32 R2, -RZ, R73.H1_H1 ;  /* 0x30000049ff027230 */ /* 0x000fe40000004100 */
[----:B------:R-:W-:Y:S01]  /*7020*/  FFMA R18, R49, R0, R18 ;  /* 0x0000000031127223 */ /* 0x000fe20000000012 */
[--C-:B------:R-:W-:Y:S01]  /*7030*/  HADD2.F32 R0, -RZ, R74.reuse.H0_H0 ;  /* 0x2000004aff007230 */ /* 0x100fe20000004100 */
[----:B------:R-:W-:Y:S01]  /*7040*/  F2FP.F16.F32.PACK_AB R8, R9, R8 ;  /* 0x000000080908723e */ /* 0x000fe200000000ff */
[--C-:B------:R-:W-:Y:S02]  /*7050*/  HADD2.F32 R3, -RZ, R75.reuse.H0_H0 ;  /* 0x2000004bff037230 */ /* 0x100fe40000004100 */
[C---:B------:R-:W-:Y:S01]  /*7060*/  FFMA R23, R49.reuse, R2, R23 ;  /* 0x0000000231177223 */ /* 0x040fe20000000017 */
[----:B------:R-:W-:Y:S02]  /*7070*/  HADD2.F32 R2, -RZ, R74.H1_H1 ;  /* 0x3000004aff027230 */ /* 0x000fe40000004100 */
[----:B------:R-:W-:Y:S01]  /*7080*/  FFMA R20, R49, R0, R20 ;  /* 0x0000000031147223 */ /* 0x000fe20000000014 */
[----:B------:R-:W-:Y:S01]  /*7090*/  HADD2.F32 R0, -RZ, R75.H1_H1 ;  /* 0x3000004bff007230 */ /* 0x000fe20000004100 */
[----:B------:R-:W-:Y:S01]  /*70a0*/  F2FP.F16.F32.PACK_AB R9, R15, R10 ;  /* 0x0000000a0f09723e */ /* 0x000fe200000000ff */
[----:B------:R-:W-:Y:S02]  /*70b0*/  HADD2.F32 R4, -RZ, R83.H0_H0 ;  /* 0x20000053ff047230 */ /* 0x000fe40000004100 */
[C---:B------:R-:W-:Y:S01]  /*70c0*/  FFMA R21, R49.reuse, R2, R21 ;  /* 0x0000000231157223 */ /* 0x040fe20000000015 */
[C---:B------:R-:W-:Y:S01]  /*70d0*/  FFMA R22, R49.reuse, R3, R22 ;  /* 0x0000000331167223 */ /* 0x040fe20000000016 */
[----:B------:R-:W-:Y:S01]  /*70e0*/  FFMA R27, R49, R0, R27 ;  /* 0x00000000311b7223 */ /* 0x000fe2000000001b */
[--C-:B------:R-:W-:Y:S01]  /*70f0*/  HADD2.F32 R2, -RZ, R80.reuse.H0_H0 ;  /* 0x20000050ff027230 */ /* 0x100fe20000004100 */
[----:B------:R-:W-:Y:S01]  /*7100*/  F2FP.F16.F32.PACK_AB R10, R13, R12 ;  /* 0x0000000c0d0a723e */ /* 0x000fe200000000ff */
[----:B------:R-:W-:Y:S01]  /*7110*/  HADD2.F32 R0, -RZ, R80.H1_H1 ;  /* 0x30000050ff007230 */ /* 0x000fe20000004100 */
[----:B------:R-:W-:Y:S01]  /*7120*/  F2FP.F16.F32.PACK_AB R11, R19, R14 ;  /* 0x0000000e130b723e */ /* 0x000fe200000000ff */
[--C-:B------:R-:W-:Y:S02]  /*7130*/  HADD2.F32 R3, -RZ, R81.reuse.H0_H0 ;  /* 0x20000051ff037230 */ /* 0x100fe40000004100 */
[C---:B------:R-:W-:Y:S01]  /*7140*/  FFMA R24, R49.reuse, R2, R24 ;  /* 0x0000000231187223 */ /* 0x040fe20000000018 */
[--C-:B------:R-:W-:Y:S02]  /*7150*/  HADD2.F32 R2, -RZ, R82.reuse.H0_H0 ;  /* 0x20000052ff027230 */ /* 0x100fe40000004100 */
[C---:B------:R-:W-:Y:S01]  /*7160*/  FFMA R25, R49.reuse, R0, R25 ;  /* 0x0000000031197223 */ /* 0x040fe20000000019 */
[----:B------:R1:W-:Y:S01]  /*7170*/  STS.128 [R103+0x10], R8 ;  /* 0x0000100867007388 */ /* 0x0003e20000000c00 */
[----:B------:R-:W-:Y:S02]  /*7180*/  HADD2.F32 R0, -RZ, R81.H1_H1 ;  /* 0x30000051ff007230 */ /* 0x000fe40000004100 */
[----:B------:R-:W-:Y:S01]  /*7190*/  FFMA R26, R49, R3, R26 ;  /* 0x00000003311a7223 */ /* 0x000fe2000000001a */
[----:B------:R-:W-:Y:S01]  /*71a0*/  HADD2.F32 R3, -RZ, R82.H1_H1 ;  /* 0x30000052ff037230 */ /* 0x000fe20000004100 */
[----:B------:R-:W-:Y:S01]  /*71b0*/  F2FP.F16.F32.PACK_AB R16, R17, R16 ;  /* 0x000000101110723e */ /* 0x000fe200000000ff */
[----:B------:R-:W-:Y:S01]  /*71c0*/  HADD2.F32 R5, -RZ, R83.H1_H1 ;  /* 0x30000053ff057230 */ /* 0x000fe20000004100 */
[----:B------:R-:W-:Y:S01]  /*71d0*/  F2FP.F16.F32.PACK_AB R17, R23, R18 ;  /* 0x000000121711723e */ /* 0x000fe200000000ff */
[----:B------:R-:W-:Y:S01]  /*71e0*/  FFMA R31, R49, R0, R31 ;  /* 0x00000000311f7223 */ /* 0x000fe2000000001f */
[----:B------:R-:W-:Y:S01]  /*71f0*/  FMUL R35, R46, R35 ;  /* 0x000000232e237220 */ /* 0x000fe20000400000 */
[----:B------:R-:W-:Y:S01]  /*7200*/  F2FP.F16.F32.PACK_AB R18, R21, R20 ;  /* 0x000000141512723e */ /* 0x000fe200000000ff */
[----:B------:R-:W-:Y:S01]  /*7210*/  FFMA R28, R49, R2, R28 ;  /* 0x00000002311c7223 */ /* 0x000fe2000000001c */
[----:B------:R-:W-:Y:S01]  /*7220*/  F2FP.F16.F32.PACK_AB R19, R27, R22 ;  /* 0x000000161b13723e */ /* 0x000fe200000000ff */
[C---:B------:R-:W-:Y:S01]  /*7230*/  FFMA R29, R49.reuse, R3, R29 ;  /* 0x00000003311d7223 */ /* 0x040fe2000000001d */
[C---:B------:R-:W-:Y:S01]  /*7240*/  FFMA R30, R49.reuse, R4, R30 ;  /* 0x00000004311e7223 */ /* 0x040fe2000000001e */
[----:B------:R-:W-:Y:S01]  /*7250*/  FFMA R35, R49, R5, R35 ;  /* 0x0000000531237223 */ /* 0x000fe20000000023 */
[----:B------:R-:W-:Y:S01]  /*7260*/  F2FP.F16.F32.PACK_AB R24, R25, R24 ;  /* 0x000000181918723e */ /* 0x000fe200000000ff */
[----:B------:R1:W-:Y:S01]  /*7270*/  STS.128 [R102+0x20], R16 ;  /* 0x0000201066007388 */ /* 0x0003e20000000c00 */
[----:B------:R-:W-:Y:S02]  /*7280*/  F2FP.F16.F32.PACK_AB R25, R31, R26 ;  /* 0x0000001a1f19723e */ /* 0x000fe400000000ff */
[----:B------:R-:W-:Y:S02]  /*7290*/  F2FP.F16.F32.PACK_AB R26, R29, R28 ;  /* 0x0000001c1d1a723e */ /* 0x000fe400000000ff */
[----:B------:R-:W-:Y:S05]  /*72a0*/  F2FP.F16.F32.PACK_AB R27, R35, R30 ;  /* 0x0000001e231b723e */ /* 0x000fea00000000ff */
[----:B------:R1:W-:Y:S01]  /*72b0*/  STS.128 [R110+0x30], R24 ;  /* 0x000030186e007388 */ /* 0x0003e20000000c00 */
[----:B------:R-:W-:Y:S01]  /*72c0*/  @!PT LDS RZ, [RZ] ;  /* 0x00000000fffff984 */ /* 0x000fe20000000800 */
[----:B------:R-:W-:Y:S01]  /*72d0*/  @!PT LDS RZ, [RZ] ;  /* 0x00000000fffff984 */ /* 0x000fe20000000800 */
[----:B------:R-:W-:Y:S01]  /*72e0*/  @!PT LDS RZ, [RZ] ;  /* 0x00000000fffff984 */ /* 0x000fe20000000800 */
[----:B------:R-:W-:Y:S01]  /*72f0*/  @!PT LDS RZ, [RZ] ;  /* 0x00000000fffff984 */ /* 0x000fe20000000800 */
[----:B------:R2:W-:Y:S07]  /*7300*/  MEMBAR.ALL.CTA ;  /* 0x0000000000007992 */ /* 0x0005ee0000008000 */
[----:B--2---:R-:W2:Y:S02]  /*7310*/  FENCE.VIEW.ASYNC.S ;  /* 0x00000000000073c6 */ /* 0x004ea40000000000 */
[----:B--2---:R-:W-:Y:S06]  /*7320*/  BAR.SYNC.DEFER_BLOCKING 0x1, 0x80 ;  /* 0x0042000000007b1d */ /* 0x004fec0000010000 */
[----:B------:R-:W-:Y:S05]  /*7330*/  @P0 BRA `(.L_x_113) ;  /* 0x0000000000380947 */ /* 0x000fea0003800000 */
[----:B------:R-:W-:Y:S01]  /*7340*/  UIADD3 UR4, UPT, UPT, UR36, 0x200, URZ ;  /* 0x0000020024047890 */ /* 0x000fe2000fffe0ff */
[----:B------:R-:W-:Y:S01]  /*7350*/  UMOV UR43, UR60 ;  /* 0x0000003c002b7c82 */ /* 0x000fe20008000000 */
[----:B------:R-:W-:Y:S02]  /*7360*/  UIADD3 UR9, UPT, UPT, UR41, 0x60, URZ ;  /* 0x0000006029097890 */ /* 0x000fe4000fffe0ff */
[----:B------:R-:W-:Y:S02]  /*7370*/  UIADD3 UR8, UPT, UPT, UR36, 0x1200, URZ ;  /* 0x0000120024087890 */ /* 0x000fe4000fffe0ff */
[----:B------:R-:W-:Y:S01]  /*7380*/  MOV R97, UR4 ;  /* 0x0000000400617c02 */ /* 0x000fe20008000f00 */
[----:B------:R-:W-:Y:S01]  /*7390*/  UIADD3 UR4, UP0, UPT, UR48, 0x680, URZ ;  /* 0x0000068030047890 */ /* 0x000fe2000ff1e0ff */
[----:B------:R-:W-:Y:S02]  /*73a0*/  UMOV UR10, UR42 ;  /* 0x0000002a000a7c82 */ /* 0x000fe40008000000 */
[----:B------:R-:W-:Y:S01]  /*73b0*/  R2UR UR40, R97 ;  /* 0x00000000612872ca */ /* 0x000fe200000e0000 */
[----:B------:R-:W-:Y:S01]  /*73c0*/  UIADD3.X UR5, UPT, UPT, URZ, UR49, URZ, UP0, !UPT ;  /* 0x00000031ff057290 */ /* 0x000fe200087fe4ff */
[----:B------:R-:W-:Y:S11]  /*73d0*/  UMOV UR11, UR60 ;  /* 0x0000003c000b7c82 */ /* 0x000ff60008000000 */
[----:B------:R2:W-:Y:S01]  /*73e0*/  UTMASTG.3D [UR40], [UR4] ;  /* 0x00000028040073b5 */ /* 0x0005e20008010000 */
[----:B------:R2:W-:Y:S01]  /*73f0*/  UTMASTG.3D [UR8], [UR4] ;  /* 0x00000008040073b5 */ /* 0x0005e20008010000 */
[----:B------:R0:W-:Y:S01]  /*7400*/  UTMACMDFLUSH ;  /* 0x00000000000079b7 */ /* 0x0001e20000000000 */
[----:B--2---:R-:W-:Y:S04]  /*7410*/  DEPBAR.LE SB0, 0x1 ;  /* 0x000080400000791a */ /* 0x004fe80000000000 */
.L_x_113:
[----:B------:R-:W-:Y:S05]  /*7420*/  BSYNC.RECONVERGENT B0 ;  /* 0x0000000000007941 */ /* 0x000fea0003800200 */
.L_x_112:
[----:B------:R-:W-:Y:S01]  /*7430*/  BAR.SYNC.DEFER_BLOCKING 0x1, 0x80 ;  /* 0x0042000000007b1d */ /* 0x000fe20000010000 */
[----:B------:R-:W-:Y:S01]  /*7440*/  ISETP.NE.AND P1, PT, R111, RZ, PT ;  /* 0x000000ff6f00720c */ /* 0x000fe20003f25270 */
[----:B------:R-:W-:Y:S01]  /*7450*/  UIADD3 UR4, UPT, UPT, UR39, -0x1, URZ ;  /* 0xffffffff27047890 */ /* 0x000fe2000fffe0ff */
[----:B------:R-:W-:Y:S03]  /*7460*/  LEA R2, R60, UR36, 0x3 ;  /* 0x000000243c027c11 */ /* 0x000fe6000f8e18ff */
[----:B------:R-:W-:Y:S08]  /*7470*/  UISETP.GT.U32.AND UP0, UPT, UR4, -0x3, UPT ;  /* 0xfffffffd0400788c */ /* 0x000ff0000bf04070 */
[----:B------:R-:W-:Y:S01]  /*7480*/  @P1 SHF.L.U32 R3, R101, 0x1f, RZ ;  /* 0x0000001f65031819 */ /* 0x000fe200000006ff */
[----:B------:R-:W-:Y:S06]  /*7490*/  BRA.U UP0, `(.L_x_114) ;  /* 0x0000000100247547 */ /* 0x000fec000b800000 */
[----:B------:R-:W-:Y:S01]  /*74a0*/  IMAD.U32 R4, RZ, RZ, UR38 ;  /* 0x00000026ff047e24 */ /* 0x000fe2000f8e00ff */
[----:B------:R-:W-:Y:S01]  /*74b0*/  MOV R0, UR37 ;  /* 0x0000002500007c02 */ /* 0x000fe20008000f00 */
[----:B------:R-:W-:Y:S03]  /*74c0*/  UIADD3 UR4, UPT, UPT, UR38, 0x1, URZ ;  /* 0x0000000126047890 */ /* 0x000fe6000fffe0ff */
[----:B------:R-:W-:Y:S01]  /*74d0*/  @P1 LEA R4, R4, UR36, 0x3 ;  /* 0x0000002404041c11 */ /* 0x000fe2000f8e18ff */
[----:B------:R-:W-:Y:S04]  /*74e0*/  UISETP.NE.AND UP0, UPT, UR4, 0x3, UPT ;  /* 0x000000030400788c */ /* 0x000fe8000bf05270 */
[----:B------:R-:W-:Y:S01]  /*74f0*/  @P1 VIADD R4, R4, 0x38 ;  /* 0x0000003804041836 */ /* 0x000fe20000000000 */
[----:B------:R-:W-:Y:S04]  /*7500*/  USEL UR38, UR4, URZ, UP0 ;  /* 0x000000ff04267287 */ /* 0x000fe80008000000 */
[----:B------:R-:W-:Y:S04]  /*7510*/  @P1 PRMT R0, R0, 0x654, R4 ;  /* 0x0000065400001816 */ /* 0x000fe80000000004 */
[----:B------:R2:W-:Y:S04]  /*7520*/  @P1 SYNCS.ARRIVE.TRANS64.RED.A1T0 RZ, [R0+URZ], RZ ;  /* 0x000000ff00ff19a7 */ /* 0x0005e800081004ff */
.L_x_114:
[----:B------:R-:W4:Y:S01]  /*7530*/  @P1 SYNCS.PHASECHK.TRANS64.TRYWAIT P0, [R2+URZ+0x20], R3 ;  /* 0x00002003020015a7 */ /* 0x000f2200080011ff */
[----:B------:R-:W-:Y:S01]  /*7540*/  BSSY B1, `(.L_x_115) ;  /* 0x0000016000017945 */ /* 0x000fe20003800000 */
[----:B----4-:R-:W-:Y:S03]  /*7550*/  @P1 SEL R61, RZ, 0x1, !P0 ;  /* 0x00000001ff3d1807 */ /* 0x010fe60004000000 */
[----:B------:R-:W-:Y:S05]  /*7560*/  @!P1 BRA `(.L_x_116) ;  /* 0x00000000004c9947 */ /* 0x000fea0003800000 */
[----:B------:R-:W-:Y:S01]  /*7570*/  ISETP.NE.AND P0, PT, R61, RZ, PT ;  /* 0x000000ff3d00720c */ /* 0x000fe20003f05270 */
[----:B------:R-:W-:Y:S01]  /*7580*/  BSSY B0, `(.L_x_117) ;  /* 0x000000b000007945 */ /* 0x000fe20003800000 */
[----:B------:R-:W-:Y:S11]  /*7590*/  ISETP.NE.AND P1, PT, R62, RZ, PT ;  /* 0x000000ff3e00720c */ /* 0x000ff60003f25270 */
[----:B------:R-:W-:Y:S02]  /*75a0*/  @!UPT UIADD3 URZ, UPT, UPT, URZ, URZ, URZ ;  /* 0x000000fffffff290 */ /* 0x000fe4000fffe0ff */
[C---:B------:R-:W-:Y:S01]  /*75b0*/  @P1 IMAD R6, R60.reuse, 0x2000, R104 ;  /* 0x000020003c061824 */ /* 0x040fe200078e0268 */
[C---:B------:R-:W-:Y:S01]  /*75c0*/  @P1 LEA R4, R60.reuse, R102, 0xd ;  /* 0x000000663c041211 */ /* 0x040fe200078e68ff */
[C---:B------:R-:W-:Y:S02]  /*75d0*/  @P1 IMAD R5, R60.reuse, 0x2000, R103 ;  /* 0x000020003c051824 */ /* 0x040fe400078e0267 */
[----:B------:R-:W-:Y:S01]  /*75e0*/  @P1 IMAD R3, R60, 0x2000, R110 ;  /* 0x000020003c031824 */ /* 0x000fe200078e026e */
[----:B------:R-:W-:Y:S06]  /*75f0*/  @P0 BRA `(.L_x_118) ;  /* 0x00000000000c0947 */ /* 0x000fec0003800000 */
[----:B--2---:R-:W-:Y:S04]  /*7600*/  SHF.L.U32 R0, R101, 0x1f, RZ ;  /* 0x0000001f65007819 */ /* 0x004fe800000006ff */
[----:B------:R-:W2:Y:S02]  /*7610*/  SYNCS.PHASECHK.TRANS64.TRYWAIT P0, [R2+URZ+0x20], R0 ;  /* 0x00002000020075a7 */ /* 0x000ea400080011ff */
[----:B--2---:R-:W-:Y:S05]  /*7620*/  @!P0 BRA `(.L_x_119) ;  /* 0x0000002400748947 */ /* 0x004fea0003800000 */
.L_x_118:
[----:B------:R-:W-:Y:S05]  /*7630*/  BSYNC B0 ;  /* 0x0000000000007941 */ /* 0x000fea0003800000 */
.L_x_117:
[----:B------:R-:W-:Y:S02]  /*7640*/  ISETP.NE.AND P0, PT, R62, RZ, PT ;  /* 0x000000ff3e00720c */ /* 0x000fe40003f05270 */
[----:B------:R-:W-:Y:S11]  /*7650*/  IADD3 R60, PT, PT, R60, 0x1, RZ ;  /* 0x000000013c3c7810 */ /* 0x000ff60007ffe0ff */
[----:B------:R4:W1:Y:S04]  /*7660*/  @P0 LDS.128 R56, [R6] ;  /* 0x0000000006380984 */ /* 0x0008680000000c00 */
[----:B------:R4:W1:Y:S04]  /*7670*/  @P0 LDS.128 R64, [R5+0x10] ;  /* 0x0000100005400984 */ /* 0x0008680000000c00 */
[----:B------:R4:W1:Y:S04]  /*7680*/  @P0 LDS.128 R72, [R4+0x20] ;  /* 0x0000200004480984 */ /* 0x0008680000000c00 */
[----:B------:R4:W1:Y:S02]  /*7690*/  @P0 LDS.128 R80, [R3+0x30] ;  /* 0x0000300003500984 */ /* 0x0008640000000c00 */
.L_x_116:
[----:B------:R-:W-:Y:S05]  /*76a0*/  BSYNC B1 ;  /* 0x0000000000017941 */ /* 0x000fea0003800000 */
.L_x_115:
[----:B--2---:R-:W-:Y:S05]  /*76b0*/  VIADD R0, R47, 0x20 ;  /* 0x000000202f007836 */ /* 0x004fea0000000000 */
[----:B------:R-:W-:Y:S04]  /*76c0*/  SHF.R.U32.HI R0, RZ, 0x15, R0 ;  /* 0x00000015ff007819 */ /* 0x000fe80000011600 */
[----:B------:R-:W-:Y:S11]  /*76d0*/  LOP3.LUT P0, RZ, R0, 0x3, R96, 0x48, !PT ;  /* 0x0000000300ff7812 */ /* 0x000ff60007804860 */
[----:B------:R-:W-:Y:S02]  /*76e0*/  @!UPT UIADD3 URZ, UPT, UPT, URZ, URZ, URZ ;  /* 0x000000fffffff290 */ /* 0x000fe4000fffe0ff */
[----:B------:R-:W-:Y:S05]  /*76f0*/  @!P0 BRA `(.L_x_120) ;  /* 0x0000000000408947 */ /* 0x000fea0003800000 */
[----:B------:R-:W2:Y:S01]  /*7700*/  LDCU.64 UR8, c[0x4][0x70] ;  /* 0x01000e00ff0877ac */ /* 0x000ea20008000a00 */
[----:B----4-:R-:W-:Y:S01]  /*7710*/  MOV R3, 0x0 ;  /* 0x0000000000037802 */ /* 0x010fe20000000f00 */
[----:B------:R-:W-:Y:S02]  /*7720*/  HFMA2 R12, -RZ, RZ, 0, 5.9604644775390625e-08 ;  /* 0x00000001ff0c7431 */ /* 0x000fe400000001ff */
[----:B-1----:R-:W-:Y:S02]  /*7730*/  IMAD.MOV.U32 R8, RZ, RZ, 0x192 ;  /* 0x00000192ff087424 */ /* 0x002fe400078e00ff */
[----:B------:R-:W-:Y:S01]  /*7740*/  IMAD.MOV.U32 R13, RZ, RZ, RZ ;  /* 0x000000ffff0d7224 */ /* 0x000fe200078e00ff */
[----:B------:R-:W1:Y:S01]  /*7750*/  LDCU.64 UR6, c[0x4][0x78] ;  /* 0x01000f00ff0677ac */ /* 0x000e620008000a00 */
[----:B------:R-:W4:Y:S01]  /*7760*/  LDC.64 R2, c[0x4][R3] ;  /* 0x0100000003027b82 */ /* 0x000f220000000a00 */
[----:B------:R-:W5:Y:S01]  /*7770*/  LDCU.64 UR4, c[0x4][0x10] ;  /* 0x01000200ff0477ac */ /* 0x000f620008000a00 */
[----:B--2---:R-:W-:Y:S01]  /*7780*/  MOV R5, UR9 ;  /* 0x0000000900057c02 */ /* 0x004fe20008000f00 */
[----:B------:R-:W-:Y:S01]  /*7790*/  IMAD.U32 R4, RZ, RZ, UR8 ;  /* 0x00000008ff047e24 */ /* 0x000fe2000f8e00ff */
[----:B-1----:R-:W-:Y:S01]  /*77a0*/  MOV R7, UR7 ;  /* 0x0000000700077c02 */ /* 0x002fe20008000f00 */
[----:B------:R-:W-:Y:S01]  /*77b0*/  IMAD.U32 R6, RZ, RZ, UR6 ;  /* 0x00000006ff067e24 */ /* 0x000fe2000f8e00ff */
[----:B-----5:R-:W-:Y:S01]  /*77c0*/  MOV R11, UR5 ;  /* 0x00000005000b7c02 */ /* 0x020fe20008000f00 */
[----:B------:R-:W-:Y:S02]  /*77d0*/  IMAD.U32 R10, RZ, RZ, UR4 ;  /* 0x00000004ff0a7e24 */ /* 0x000fe4000f8e00ff */
[----:B------:R-:W-:Y:S07]  /*77e0*/  LEPC R20, `(.L_x_120) ;  /* 0x000000001014794e */ /* 0x000fee0000000000 */
[----:B---34-:R-:W-:Y:S05]  /*77f0*/  CALL.ABS.NOINC R2 ;  /* 0x0000000002007343 */ /* 0x018fea0003c00000 */
.L_x_120:
[----:B------:R-:W-:Y:S05]  /*7800*/  WARPSYNC.ALL ;  /* 0x0000000000007948 */ /* 0x000fea0003800000 */
[----:B------:R-:W-:Y:S01]  /*7810*/  R2UR UR4, R47 ;  /* 0x000000002f0472ca */ /* 0x000fe200000e0000 */
[--C-:B-1----:R-:W-:Y:S01]  /*7820*/  HADD2.F32 R50, -RZ, R56.reuse.H0_H0 ;  /* 0x20000038ff327230 */ /* 0x102fe20000004100 */
[----:B------:R-:W-:Y:S01]  /*7830*/  ISETP.NE.AND P0, PT, R106, RZ, PT ;  /* 0x000000ff6a00720c */ /* 0x000fe20003f05270 */
[----:B------:R-:W-:Y:S01]  /*7840*/  HADD2.F32 R51, -RZ, R56.H1_H1 ;  /* 0x30000038ff337230 */ /* 0x000fe20000004100 */
[----:B------:R-:W-:Y:S01]  /*7850*/  BSSY.RECONVERGENT B0, `(.L_x_121) ;  /* 0x000008a000007945 */ /* 0x000fe20003800200 */
[--C-:B------:R-:W-:Y:S08]  /*7860*/  HADD2.F32 R52, -RZ, R57.reuse.H0_H0 ;  /* 0x20000039ff347230 */ /* 0x100ff00000004100 */
[----:B----4-:R-:W1:Y:S02]  /*7870*/  LDTM.x32 R4, tmem[UR4+0x20] ;  /* 0x00002004000479ee */ /* 0x010e6400082c0000 */
[C---:B-1----:R-:W-:Y:S01]  /*7880*/  FMUL R0, R46.reuse, R4 ;  /* 0x000000042e007220 */ /* 0x042fe20000400000 */
        /* <DEDUP_REMOVED lines=67> */
[----:B------:R1:W-:Y:S01]  /*7cc0*/  STS.128 [R104+0x2000], R52 ;  /* 0x0020003468007388 */ /* 0x0003e20000000c00 */
        /* <DEDUP_REMOVED lines=52> */
[----:B------:R-:W-:Y:S02]  /*8010*/  UIADD3 UR4, UP0, UPT, UR48, 0x680, URZ ;  /* 0x0000068030047890 */ /* 0x000fe4000ff1e0ff */
[----:B------:R-:W-:Y:S02]  /*8020*/  UIADD3 UR13, UPT, UPT, UR41, 0x20, URZ ;  /* 0x00000020290d7890 */ /* 0x000fe4000fffe0ff */
[----:B------:R-:W-:Y:S02]  /*8030*/  UIADD3 UR12, UPT, UPT, UR36, 0x2200, URZ ;  /* 0x00002200240c7890 */ /* 0x000fe4000fffe0ff */
[----:B------:R-:W-:Y:S01]  /*8040*/  UIADD3.X UR5, UPT, UPT, URZ, UR49, URZ, UP0, !UPT ;  /* 0x00000031ff057290 */ /* 0x000fe200087fe4ff */
[----:B------:R-:W-:Y:S01]  /*8050*/  UMOV UR14, UR42 ;  /* 0x0000002a000e7c82 */ /* 0x000fe20008000000 */
[----:B------:R-:W-:Y:S01]  /*8060*/  UMOV UR15, UR60 ;  /* 0x0000003c000f7c82 */ /* 0x000fe20008000000 */
[----:B------:R-:W-:Y:S02]  /*8070*/  UIADD3 UR9, UPT, UPT, UR41, 0x80, URZ ;  /* 0x0000008029097890 */ /* 0x000fe4000fffe0ff */
[----:B------:R-:W-:Y:S01]  /*8080*/  UIADD3 UR8, UPT, UPT, UR36, 0x3200, URZ ;  /* 0x0000320024087890 */ /* 0x000fe2000fffe0ff */
[----:B------:R-:W-:Y:S03]  /*8090*/  UMOV UR10, UR42 ;  /* 0x0000002a000a7c82 */ /* 0x000fe60008000000 */
[----:B------:R2:W-:Y:S01]  /*80a0*/  UTMASTG.3D [UR12], [UR4] ;  /* 0x0000000c040073b5 */ /* 0x0005e20008010000 */
[----:B------:R-:W-:Y:S04]  /*80b0*/  UMOV UR11, UR60 ;  /* 0x0000003c000b7c82 */ /* 0x000fe80008000000 */
[----:B------:R2:W-:Y:S01]  /*80c0*/  UTMASTG.3D [UR8], [UR4] ;  /* 0x00000008040073b5 */ /* 0x0005e20008010000 */
[----:B------:R0:W-:Y:S01]  /*80d0*/  UTMACMDFLUSH ;  /* 0x00000000000079b7 */ /* 0x0001e20000000000 */
[----:B--2---:R-:W-:Y:S04]  /*80e0*/  DEPBAR.LE SB0, 0x1 ;  /* 0x000080400000791a */ /* 0x004fe80000000000 */
.L_x_122:
[----:B------:R-:W-:Y:S05]  /*80f0*/  BSYNC.RECONVERGENT B0 ;  /* 0x0000000000007941 */ /* 0x000fea0003800200 */
.L_x_121:
[----:B------:R-:W-:Y:S01]  /*8100*/  BAR.SYNC.DEFER_BLOCKING 0x1, 0x80 ;  /* 0x0042000000007b1d */ /* 0x000fe20000010000 */
[----:B------:R-:W-:Y:S01]  /*8110*/  ISETP.NE.AND P1, PT, R111, RZ, PT ;  /* 0x000000ff6f00720c */ /* 0x000fe20003f25270 */
[----:B------:R-:W-:Y:S01]  /*8120*/  UISETP.GT.U32.AND UP0, UPT, UR39, -0x3, UPT ;  /* 0xfffffffd2700788c */ /* 0x000fe2000bf04070 */
[----:B------:R-:W-:Y:S11]  /*8130*/  LEA R4, R60, UR36, 0x3 ;  /* 0x000000243c047c11 */ /* 0x000ff6000f8e18ff */
        /* <DEDUP_REMOVED lines=11> */
.L_x_123:
        /* <DEDUP_REMOVED lines=9> */
[C---:B--2---:R-:W-:Y:S01]  /*8280*/  @P1 LEA R0, R60.reuse, R102, 0xd ;  /* 0x000000663c001211 */ /* 0x044fe200078e68ff */
[C---:B------:R-:W-:Y:S02]  /*8290*/  @P1 IMAD R2, R60.reuse, 0x2000, R103 ;  /* 0x000020003c021824 */ /* 0x040fe400078e0267 */
[----:B------:R-:W-:Y:S01]  /*82a0*/  @P1 IMAD R60, R60, 0x2000, R110 ;  /* 0x000020003c3c1824 */ /* 0x000fe200078e026e */
[----:B------:R-:W-:Y:S06]  /*82b0*/  @P0 BRA `(.L_x_127) ;  /* 0x00000000000c0947 */ /* 0x000fec0003800000 */
[----:B------:R-:W-:Y:S04]  /*82c0*/  SHF.L.U32 R5, R101, 0x1f, RZ ;  /* 0x0000001f65057819 */ /* 0x000fe800000006ff */
[----:B------:R-:W2:Y:S02]  /*82d0*/  SYNCS.PHASECHK.TRANS64.TRYWAIT P0, [R4+URZ+0x20], R5 ;  /* 0x00002005040075a7 */ /* 0x000ea400080011ff */
[----:B--2---:R-:W-:Y:S05]  /*82e0*/  @!P0 BRA `(.L_x_128) ;  /* 0x0000001800588947 */ /* 0x004fea0003800000 */
.L_x_127:
[----:B------:R-:W-:Y:S05]  /*82f0*/  BSYNC B0 ;  /* 0x0000000000007941 */ /* 0x000fea0003800000 */
.L_x_126:
[----:B------:R-:W-:Y:S11]  /*8300*/  ISETP.NE.AND P0, PT, R62, RZ, PT ;  /* 0x000000ff3e00720c */ /* 0x000ff60003f05270 */
[----:B------:R-:W-:Y:S02]  /*8310*/  @!UPT UIADD3 URZ, UPT, UPT, URZ, URZ, URZ ;  /* 0x000000fffffff290 */ /* 0x000fe4000fffe0ff */
[----:B------:R4:W1:Y:S04]  /*8320*/  @P0 LDS.128 R56, [R3] ;  /* 0x0000000003380984 */ /* 0x0008680000000c00 */
[----:B------:R4:W1:Y:S04]  /*8330*/  @P0 LDS.128 R64, [R2+0x10] ;  /* 0x0000100002400984 */ /* 0x0008680000000c00 */
[----:B------:R4:W1:Y:S04]  /*8340*/  @P0 LDS.128 R72, [R0+0x20] ;  /* 0x0000200000480984 */ /* 0x0008680000000c00 */
[----:B------:R4:W1:Y:S02]  /*8350*/  @P0 LDS.128 R80, [R60+0x30] ;  /* 0x000030003c500984 */ /* 0x0008640000000c00 */
.L_x_125:
[----:B------:R-:W-:Y:S05]  /*8360*/  BSYNC B1 ;  /* 0x0000000000017941 */ /* 0x000fea0003800000 */
.L_x_124:
[----:B--2-4-:R-:W-:Y:S05]  /*8370*/  VIADD R0, R47, 0x40 ;  /* 0x000000402f007836 */ /* 0x014fea0000000000 */
[----:B------:R-:W-:Y:S04]  /*8380*/  SHF.R.U32.HI R0, RZ, 0x15, R0 ;  /* 0x00000015ff007819 */ /* 0x000fe80000011600 */
[----:B------:R-:W-:Y:S11]  /*8390*/  LOP3.LUT P0, RZ, R0, 0x3, R96, 0x48, !PT ;  /* 0x0000000300ff7812 */ /* 0x000ff60007804860 */
[----:B------:R-:W-:Y:S02]  /*83a0*/  @!UPT UIADD3 URZ, UPT, UPT, URZ, URZ, URZ ;  /* 0x000000fffffff290 */ /* 0x000fe4000fffe0ff */
[----:B------:R-:W-:Y:S05]  /*83b0*/  @!P0 BRA `(.L_x_129) ;  /* 0x0000000000408947 */ /* 0x000fea0003800000 */
[----:B------:R-:W2:Y:S01]  /*83c0*/  LDCU.64 UR8, c[0x4][0x70] ;  /* 0x01000e00ff0877ac */ /* 0x000ea20008000a00 */
[----:B------:R-:W-:Y:S01]  /*83d0*/  MOV R3, 0x0 ;  /* 0x0000000000037802 */ /* 0x000fe20000000f00 */
        /* <DEDUP_REMOVED lines=14> */
.L_x_129:
[----:B------:R-:W-:Y:S01]  /*84c0*/  ISETP.NE.AND P0, PT, R106, RZ, PT ;  /* 0x000000ff6a00720c */ /* 0x000fe20003f05270 */
[----:B------:R-:W-:Y:S05]  /*84d0*/  WARPSYNC.ALL ;  /* 0x0000000000007948 */ /* 0x000fea0003800000 */
[----:B------:R-:W-:Y:S01]  /*84e0*/  R2UR UR4, R47 ;  /* 0x000000002f0472ca */ /* 0x000fe200000e0000 */
[--C-:B-1----:R-:W-:Y:S01]  /*84f0*/  HADD2.F32 R47, -RZ, R56.reuse.H0_H0 ;  /* 0x20000038ff2f7230 */ /* 0x102fe20000004100 */
[----:B------:R-:W-:Y:S01]  /*8500*/  IADD3 R112, PT, PT, R112, 0xa0, RZ ;  /* 0x000000a070707810 */ /* 0x000fe20007ffe0ff */
[----:B------:R-:W-:Y:S01]  /*8510*/  HADD2.F32 R50, -RZ, R56.H1_H1 ;  /* 0x30000038ff327230 */ /* 0x000fe20000004100 */
[----:B------:R-:W-:Y:S01]  /*8520*/  BSSY.RECONVERGENT B0, `(.L_x_130) ;  /* 0x000008d000007945 */ /* 0x000fe20003800200 */
[--C-:B------:R-:W-:Y:S01]  /*8530*/  HADD2.F32 R51, -RZ, R57.reuse.H0_H0 ;  /* 0x20000039ff337230 */ /* 0x100fe20000004100 */
[----:B------:R-:W-:Y:S01]  /*8540*/  LOP3.LUT R112, R112, 0xfefffff8, RZ, 0xc0, !PT ;  /* 0xfefffff870707812 */ /* 0x000fe200078ec0ff */
[----:B------:R-:W-:Y:S02]  /*8550*/  HADD2.F32 R52, -RZ, R57.H1_H1 ;  /* 0x30000039ff347230 */ /* 0x000fe40000004100 */
[--C-:B------:R-:W-:Y:S02]  /*8560*/  HADD2.F32 R53, -RZ, R58.reuse.H0_H0 ;  /* 0x2000003aff357230 */ /* 0x100fe40000004100 */
[----:B------:R-:W-:Y:S02]  /*8570*/  HADD2.F32 R54, -RZ, R58.H1_H1 ;  /* 0x3000003aff367230 */ /* 0x000fe40000004100 */
[----:B------:R-:W1:Y:S01]  /*8580*/  LDTM.x32 R4, tmem[UR4+0x40] ;  /* 0x00004004000479ee */ /* 0x000e6200082c0000 */
[----:B------:R-:W-:Y:S01]  /*8590*/  NOP ;  /* 0x0000000000007918 */ /* 0x000fe20000000000 */
[----:B-1----:R1:W-:Y:S01]  /*85a0*/  SYNCS.ARRIVE.TRANS64.RED.A1T0 RZ, [R112+URZ], RZ ;  /* 0x000000ff70ff79a7 */ /* 0x0023e200081004ff */
[--C-:B------:R-:W-:Y:S02]  /*85b0*/  HADD2.F32 R55, -RZ, R59.reuse.H0_H0 ;  /* 0x2000003bff377230 */ /* 0x100fe40000004100 */
[----:B------:R-:W-:Y:S02]  /*85c0*/  HADD2.F32 R56, -RZ, R59.H1_H1 ;  /* 0x3000003bff387230 */ /* 0x000fe40000004100 */
        /* <DEDUP_REMOVED lines=9> */
[C---:B------:R-:W-:Y:S01]  /*8660*/  FMUL R4, R46.reuse, R4 ;  /* 0x000000042e047220 */ /* 0x040fe20000400000 */
[C---:B------:R-:W-:Y:S01]  /*8670*/  FMUL R5, R46.reuse, R5 ;  /* 0x000000052e057220 */ /* 0x040fe20000400000 */
[C---:B------:R-:W-:Y:S01]  /*8680*/  FMUL R6, R46.reuse, R6 ;  /* 0x000000062e067220 */ /* 0x040fe20000400000 */
[C---:B------:R-:W-:Y:S01]  /*8690*/  FMUL R7, R46.reuse, R7 ;  /* 0x000000072e077220 */ /* 0x040fe20000400000 */
[C---:B------:R-:W-:Y:S01]  /*86a0*/  FFMA R4, R49.reuse, R47, R4 ;  /* 0x0000002f31047223 */ /* 0x040fe20000000004 */
[C---:B------:R-:W-:Y:S01]  /*86b0*/  FFMA R5, R49.reuse, R50, R5 ;  /* 0x0000003231057223 */ /* 0x040fe20000000005 */
[C---:B------:R-:W-:Y:S01]  /*86c0*/  FFMA R6, R49.reuse, R51, R6 ;  /* 0x0000003331067223 */ /* 0x040fe20000000006 */
[----:B------:R-:W-:Y:S01]  /*86d0*/  FFMA R7, R49, R52, R7 ;  /* 0x0000003431077223 */ /* 0x000fe20000000007 */
[C---:B------:R-:W-:Y:S01]  /*86e0*/  FMUL R8, R46.reuse, R8 ;  /* 0x000000082e087220 */ /* 0x040fe20000400000 */
[C---:B------:R-:W-:Y:S01]  /*86f0*/  FMUL R9, R46.reuse, R9 ;  /* 0x000000092e097220 */ /* 0x040fe20000400000 */
[----:B------:R-:W-:Y:S01]  /*8700*/  F2FP.F16.F32.PACK_AB R4, R5, R4 ;  /* 0x000000040504723e */ /* 0x000fe200000000ff */
[C---:B------:R-:W-:Y:S01]  /*8710*/  FMUL R10, R46.reuse, R10 ;  /* 0x0000000a2e0a7220 */ /* 0x040fe20000400000 */
[----:B------:R-:W-:Y:S01]  /*8720*/  F2FP.F16.F32.PACK_AB R5, R7, R6 ;  /* 0x000000060705723e */ /* 0x000fe200000000ff */
[C---:B------:R-:W-:Y:S01]  /*8730*/  FFMA R8, R49.reuse, R53, R8 ;  /* 0x0000003531087223 */ /* 0x040fe20000000008 */
[C---:B------:R-:W-:Y:S01]  /*8740*/  FFMA R9, R49.reuse, R54, R9 ;  /* 0x0000003631097223 */ /* 0x040fe20000000009 */
[----:B------:R-:W-:Y:S01]  /*8750*/  FFMA R10, R49, R55, R10 ;  /* 0x00000037310a7223 */ /* 0x000fe2000000000a */
[C---:B------:R-:W-:Y:S01]  /*8760*/  FMUL R11, R46.reuse, R11 ;  /* 0x0000000b2e0b7220 */ /* 0x040fe20000400000 */
[C---:B------:R-:W-:Y:S01]  /*8770*/  FMUL R0, R46.reuse, R12 ;  /* 0x0000000c2e007220 */ /* 0x040fe20000400000 */
[C---:B------:R-:W-:Y:S01]  /*8780*/  FMUL R2, R46.reuse, R13 ;  /* 0x0000000d2e027220 */ /* 0x040fe20000400000 */
[----:B------:R-:W-:Y:S01]  /*8790*/  F2FP.F16.F32.PACK_AB R6, R9, R8 ;  /* 0x000000080906723e */ /* 0x000fe200000000ff */
[C---:B------:R-:W-:Y:S01]  /*87a0*/  FFMA R11, R49.reuse, R56, R11 ;  /* 0x00000038310b7223 */ /* 0x040fe2000000000b */
[C---:B------:R-:W-:Y:S01]  /*87b0*/  FFMA R0, R49.reuse, R57, R0 ;  /* 0x0000003931007223 */ /* 0x040fe20000000000 */
[C---:B------:R-:W-:Y:S01]  /*87c0*/  FFMA R2, R49.reuse, R58, R2 ;  /* 0x0000003a31027223 */ /* 0x040fe20000000002 */
[C---:B------:R-:W-:Y:S01]  /*87d0*/  FMUL R3, R46.reuse, R14 ;  /* 0x0000000e2e037220 */ /* 0x040fe20000400000 */
[C---:B------:R-:W-:Y:S01]  /*87e0*/  FMUL R15, R46.reuse, R15 ;  /* 0x0000000f2e0f7220 */ /* 0x040fe20000400000 */
[C---:B------:R-:W-:Y:S01]  /*87f0*/  FMUL R12, R46.reuse, R16 ;  /* 0x000000102e0c7220 */ /* 0x040fe20000400000 */
[C---:B------:R-:W-:Y:S01]  /*8800*/  FMUL R13, R46.reuse, R17 ;  /* 0x000000112e0d7220 */ /* 0x040fe20000400000 */
[C---:B------:R-:W-:Y:S01]  /*8810*/  FFMA R3, R49.reuse, R59, R3 ;  /* 0x0000003b31037223 */ /* 0x040fe20000000003 */
[C---:B------:R-:W-:Y:S01]  /*8820*/  FMUL R14, R46.reuse, R18 ;  /* 0x000000122e0e7220 */ /* 0x040fe20000400000 */
[----:B------:R-:W-:Y:S01]  /*8830*/  FFMA R15, R49, R60, R15 ;  /* 0x0000003c310f7223 */ /* 0x000fe2000000000f */
[C---:B------:R-:W-:Y:S01]  /*8840*/  FMUL R19, R46.reuse, R19 ;  /* 0x000000132e137220 */ /* 0x040fe20000400000 */
[----:B------:R-:W-:Y:S01]  /*8850*/  F2FP.F16.F32.PACK_AB R7, R11, R10 ;  /* 0x0000000a0b07723e */ /* 0x000fe200000000ff */
[C---:B------:R-:W-:Y:S01]  /*8860*/  FFMA R12, R49.reuse, R61, R12 ;  /* 0x0000003d310c7223 */ /* 0x040fe2000000000c */
[----:B------:R-:W-:Y:S02]  /*8870*/  HADD2.F32 R66, -RZ, R72.H1_H1 ;  /* 0x30000048ff427230 */ /* 0x000fe40000004100 */
[C---:B------:R-:W-:Y:S01]  /*8880*/  FMUL R16, R46.reuse, R20 ;  /* 0x000000142e107220 */ /* 0x040fe20000400000 */
[C---:B------:R-:W-:Y:S01]  /*8890*/  FFMA R13, R49.reuse, R62, R13 ;  /* 0x0000003e310d7223 */ /* 0x040fe2000000000d */
[----:B------:R1:W-:Y:S01]  /*88a0*/  STS.128 [R104+0x4000], R4 ;  /* 0x0040000468007388 */ /* 0x0003e20000000c00 */
[--C-:B------:R-:W-:Y:S02]  /*88b0*/  HADD2.F32 R67, -RZ, R73.reuse.H0_H0 ;  /* 0x20000049ff437230 */ /* 0x100fe40000004100 */
[C---:B------:R-:W-:Y:S01]  /*88c0*/  FMUL R17, R46.reuse, R21 ;  /* 0x000000152e117220 */ /* 0x040fe20000400000 */
[C---:B------:R-:W-:Y:S01]  /*88d0*/  FFMA R14, R49.reuse, R63, R14 ;  /* 0x0000003f310e7223 */ /* 0x040fe2000000000e */
[----:B------:R-:W-:Y:S02]  /*88e0*/  HADD2.F32 R68, -RZ, R73.H1_H1 ;  /* 0x30000049ff447230 */ /* 0x000fe40000004100 */
[C---:B------:R-:W-:Y:S01]  /*88f0*/  FMUL R18, R46.reuse, R22 ;  /* 0x000000162e127220 */ /* 0x040fe20000400000 */
[C---:B------:R-:W-:Y:S01]  /*8900*/  FFMA R19, R49.reuse, R64, R19 ;  /* 0x0000004031137223 */ /* 0x040fe20000000013 */
        /* <DEDUP_REMOVED lines=13> */
[----:B------:R-:W-:Y:S01]  /*89e0*/  FMUL R27, R46, R27 ;  /* 0x0000001b2e1b7220 */ /* 0x000fe20000400000 */
[----:B------:R-:W-:Y:S01]  /*89f0*/  F2FP.F16.F32.PACK_AB R8, R2, R0 ;  /* 0x000000000208723e */ /* 0x000fe200000000ff */
[----:B------:R-:W-:Y:S01]  /*8a00*/  FFMA R20, R49, R69, R20 ;  /* 0x0000004531147223 */ /* 0x000fe20000000014 */
[----:B------:R-:W-:Y:S01]  /*8a10*/  F2FP.F16.F32.PACK_AB R9, R15, R3 ;  /* 0x000000030f09723e */ /* 0x000fe200000000ff */
[----:B------:R-:W-:Y:S01]  /*8a20*/  HADD2.F32 R74, -RZ, R80.H1_H1 ;  /* 0x30000050ff4a7230 */ /* 0x000fe20000004100 */
[----:B------:R-:W-:Y:S01]  /*8a30*/  F2FP.F16.F32.PACK_AB R10, R13, R12 ;  /* 0x0000000c0d0a723e */ /* 0x000fe200000000ff */
[C---:B------:R-:W-:Y:S01]  /*8a40*/  FMUL R24, R46.reuse, R28 ;  /* 0x0000001c2e187220 */ /* 0x040fe20000400000 */
[----:B------:R-:W-:Y:S01]  /*8a50*/  F2FP.F16.F32.PACK_AB R11, R19, R14 ;  /* 0x0000000e130b723e */ /* 0x000fe200000000ff */
[C---:B------:R-:W-:Y:S01]  /*8a60*/  FFMA R21, R49.reuse, R70, R21 ;  /* 0x0000004631157223 */ /* 0x040fe20000000015 */
[--C-:B------:R-:W-:Y:S02]  /*8a70*/  HADD2.F32 R75, -RZ, R81.reuse.H0_H0 ;  /* 0x20000051ff4b7230 */ /* 0x100fe40000004100 */
[C---:B------:R-:W-:Y:S01]  /*8a80*/  FMUL R25, R46.reuse, R29 ;  /* 0x0000001d2e197220 */ /* 0x040fe20000400000 */
[C---:B------:R-:W-:Y:S01]  /*8a90*/  FFMA R22, R49.reuse, R71, R22 ;  /* 0x0000004731167223 */ /* 0x040fe20000000016 */
[----:B------:R1:W-:Y:S01]  /*8aa0*/  STS.128 [R103+0x4010], R8 ;  /* 0x0040100867007388 */ /* 0x0003e20000000c00 */
        /* <DEDUP_REMOVED lines=8> */
[----:B------:R-:W-:Y:S01]  /*8b30*/  FFMA R25, R49, R74, R25 ;  /* 0x0000004a31197223 */ /* 0x000fe20000000019 */
[--C-:B------:R-:W-:Y:S02]  /*8b40*/  HADD2.F32 R79, -RZ, R83.reuse.H0_H0 ;  /* 0x20000053ff4f7230 */ /* 0x100fe40000004100 */
[C---:B------:R-:W-:Y:S01]  /*8b50*/  FMUL R29, R46.reuse, R33 ;  /* 0x000000212e1d7220 */ /* 0x040fe20000400000 */
[----:B------:R-:W-:Y:S01]  /*8b60*/  F2FP.F16.F32.PACK_AB R16, R17, R16 ;  /* 0x000000101110723e */ /* 0x000fe200000000ff */
[----:B------:R-:W-:Y:S01]  /*8b70*/  FFMA R26, R49, R75, R26 ;  /* 0x0000004b311a7223 */ /* 0x000fe2000000001a */
[----:B------:R-:W-:Y:S02]  /*8b80*/  HADD2.F32 R80, -RZ, R83.H1_H1 ;  /* 0x30000053ff507230 */ /* 0x000fe40000004100 */
[C---:B------:R-:W-:Y:S01]  /*8b90*/  FMUL R30, R46.reuse, R34 ;  /* 0x000000222e1e7220 */ /* 0x040fe20000400000 */
        /* <DEDUP_REMOVED lines=37> */
.L_x_131:
[----:B------:R-:W-:Y:S05]  /*8df0*/  BSYNC.RECONVERGENT B0 ;  /* 0x0000000000007941 */ /* 0x000fea0003800200 */
.L_x_130:
[----:B------:R-:W-:Y:S01]  /*8e00*/  BAR.SYNC.DEFER_BLOCKING 0x1, 0x80 ;  /* 0x0042000000007b1d */ /* 0x000fe20000010000 */
[----:B------:R-:W-:Y:S01]  /*8e10*/  UIADD3 UR4, UPT, UPT, UR39, 0x1, URZ ;  /* 0x0000000127047890 */ /* 0x000fe2000fffe0ff */
[----:B------:R-:W-:Y:S03]  /*8e20*/  IADD3 R48, PT, PT, R48, 0x1, RZ ;  /* 0x0000000130307810 */ /* 0x000fe60007ffe0ff */
[----:B------:R-:W-:Y:S09]  /*8e30*/  UISETP.GT.U32.AND UP0, UPT, UR4, -0x3, UPT ;  /* 0xfffffffd0400788c */ /* 0x000ff2000bf04070 */
[----:B------:R-:W-:Y:S05]  /*8e40*/  BRA.U UP0, `(.L_x_132) ;  /* 0x0000000100287547 */ /* 0x000fea000b800000 */
[----:B------:R-:W-:Y:S01]  /*8e50*/  ISETP.NE.AND P0, PT, R111, RZ, PT ;  /* 0x000000ff6f00720c */ /* 0x000fe20003f05270 */
[----:B------:R-:W-:Y:S01]  /*8e60*/  IMAD.U32 R2, RZ, RZ, UR38 ;  /* 0x00000026ff027e24 */ /* 0x000fe2000f8e00ff */
[----:B------:R-:W-:Y:S01]  /*8e70*/  UIADD3 UR4, UPT, UPT, UR38, 0x1, URZ ;  /* 0x0000000126047890 */ /* 0x000fe2000fffe0ff */
[----:B------:R-:W-:Y:S03]  /*8e80*/  IMAD.U32 R0, RZ, RZ, UR37 ;  /* 0x00000025ff007e24 */ /* 0x000fe6000f8e00ff */
[----:B------:R-:W-:Y:S04]  /*8e90*/  UISETP.NE.AND UP0, UPT, UR4, 0x3, UPT ;  /* 0x000000030400788c */ /* 0x000fe8000bf05270 */
[----:B------:R-:W-:Y:S03]  /*8ea0*/  USEL UR38, UR4, URZ, UP0 ;  /* 0x000000ff04267287 */ /* 0x000fe60008000000 */
[----:B------:R-:W-:Y:S05]  /*8eb0*/  @P0 LEA R2, R2, UR36, 0x3 ;  /* 0x0000002402020c11 */ /* 0x000fea000f8e18ff */
[----:B------:R-:W-:Y:S05]  /*8ec0*/  @P0 VIADD R2, R2, 0x38 ;  /* 0x0000003802020836 */ /* 0x000fea0000000000 */
[----:B------:R-:W-:Y:S04]  /*8ed0*/  @P0 PRMT R0, R0, 0x654, R2 ;  /* 0x0000065400000816 */ /* 0x000fe80000000002 */
[----:B------:R2:W-:Y:S03]  /*8ee0*/  @P0 SYNCS.ARRIVE.TRANS64.RED.A1T0 RZ, [R0+URZ], RZ ;  /* 0x000000ff00ff09a7 */ /* 0x0005e600081004ff */
.L_x_132:
[----:B------:R-:W-:Y:S01]  /*8ef0*/  ISETP.NE.AND P2, PT, R107, RZ, PT ;  /* 0x000000ff6b00720c */ /* 0x000fe20003f45270 */
[----:B------:R-:W-:Y:S01]  /*8f00*/  UIADD3 UR39, UPT, UPT, UR39, 0x3, URZ ;  /* 0x0000000327277890 */ /* 0x000fe2000fffe0ff */
[----:B------:R-:W-:Y:S01]  /*8f10*/  ISETP.NE.AND P0, PT, R109, 0x2, PT ;  /* 0x000000026d00780c */ /* 0x000fe20003f05270 */
[----:B------:R-:W-:Y:S01]  /*8f20*/  IMAD.IADD R15, R44, 0x1, R90 ;  /* 0x000000012c0f7824 */ /* 0x000fe200078e025a */
[----:B------:R-:W-:Y:S01]  /*8f30*/  ISETP.NE.AND P1, PT, R48, 0x4, PT ;  /* 0x000000043000780c */ /* 0x000fe20003f25270 */
[----:B------:R-:W-:Y:S01]  /*8f40*/  IMAD.IADD R14, R45, 0x1, R91 ;  /* 0x000000012d0e7824 */ /* 0x000fe200078e025b */
[----:B------:R-:W-:Y:S02]  /*8f50*/  SEL R2, RZ, 0x1, P0 ;  /* 0x00000001ff027807 */ /* 0x000fe40000000000 */
[----:B--2---:R-:W-:Y:S02]  /*8f60*/  SEL R0, RZ, 0x1, P1 ;  /* 0x00000001ff007807 */ /* 0x004fe40000800000 */
[----:B------:R-:W-:Y:S02]  /*8f70*/  LOP3.LUT R99, R99, R2, RZ, 0x3c, !PT ;  /* 0x0000000263637212 */ /* 0x000fe400078e3cff */
[----:B------:R-:W-:Y:S02]  /*8f80*/  LOP3.LUT R100, R100, R0, RZ, 0x3c, !PT ;  /* 0x0000000064647212 */ /* 0x000fe400078e3cff */
[----:B------:R-:W-:Y:S02]  /*8f90*/  @P2 R2UR UR60, R98 ;  /* 0x00000000623c22ca */ /* 0x000fe400000e0000 */
[----:B------:R-:W-:Y:S02]  /*8fa0*/  SEL R109, R109, RZ, P0 ;  /* 0x000000ff6d6d7207 */ /* 0x000fe40000000000 */
[----:B------:R-:W-:Y:S01]  /*8fb0*/  SEL R48, R48, RZ, P1 ;  /* 0x000000ff30307207 */ /* 0x000fe20000800000 */
[----:B------:R-:W-:Y:S10]  /*8fc0*/  @P2 BRA `(.L_x_133) ;  /* 0xffffffcc00202947 */ /* 0x000ff4000383ffff */
[----:B------:R-:W-:-:S09]  /*8fd0*/  UISETP.NE.AND UP0, UPT, UR50, URZ, UPT ;  /* 0x000000ff3200728c */ /* 0x000fd2000bf05270 */
[----:B------:R-:W-:Y:S05]  /*8fe0*/  BRA.U !UP0, `(.L_x_134) ;  /* 0x0000000108487547 */ /* 0x000fea000b800000 */
[----:B------:R-:W2:Y:S02]  /*8ff0*/  LDCU.64 UR4, c[0x0][0x890] ;  /* 0x00011200ff0477ac */ /* 0x000ea40008000a00 */
[----:B--2---:R-:W-:-:S04]  /*9000*/  UISETP.NE.U32.AND UP0, UPT, UR4, URZ, UPT ;  /* 0x000000ff0400728c */ /* 0x004fc8000bf05070 */
[----:B------:R-:W-:-:S09]  /*9010*/  UISETP.NE.AND.EX UP0, UPT, UR5, URZ, UPT, UP0 ;  /* 0x000000ff0500728c */ /* 0x000fd2000bf05300 */
[----:B------:R-:W-:Y:S05]  /*9020*/  BRA.U UP0, `(.L_x_135) ;  /* 0x00000001000c7547 */ /* 0x000fea000b800000 */
[----:B------:R-:W-:-:S13]  /*9030*/  FSETP.NEU.AND P0, PT, R49, RZ, PT ;  /* 0x000000ff3100720b */ /* 0x000fda0003f0d000 */
[----:B------:R-:W-:Y:S05]  /*9040*/  @!P0 EXIT ;  /* 0x000000000000894d */ /* 0x000fea0003800000 */
[----:B------:R-:W-:Y:S05]  /*9050*/  BRA `(.L_x_134) ;  /* 0x00000000002c7947 */ /* 0x000fea0003800000 */
.L_x_135:
[----:B------:R-:W-:Y:S01]  /*9060*/  ISETP.NE.AND P0, PT, R108, RZ, PT ;  /* 0x000000ff6c00720c */ /* 0x000fe20003f05270 */
[----:B------:R-:W-:-:S12]  /*9070*/  BSSY.RECONVERGENT B0, `(.L_x_134) ;  /* 0x0000009000007945 */ /* 0x000fd80003800200 */
[----:B------:R-:W-:Y:S05]  /*9080*/  @P0 BRA `(.L_x_136) ;  /* 0x0000000000140947 */ /* 0x000fea0003800000 */
[----:B------:R-:W2:Y:S02]  /*9090*/  LDCU.64 UR4, c[0x0][0x888] ;  /* 0x00011100ff0477ac */ /* 0x000ea40008000a00 */
[----:B--2---:R-:W-:-:S04]  /*90a0*/  ISETP.NE.U32.AND P0, PT, RZ, UR4, PT ;  /* 0x00000004ff007c0c */ /* 0x004fc8000bf05070 */
[----:B------:R-:W-:-:S13]  /*90b0*/  ISETP.NE.AND.EX P0, PT, RZ, UR5, PT, P0 ;  /* 0x00000005ff007c0c */ /* 0x000fda000bf05300 */
[----:B------:R-:W-:Y:S05]  /*90c0*/  @!P0 EXIT ;  /* 0x000000000000894d */ /* 0x000fea0003800000 */
[----:B------:R-:W-:Y:S05]  /*90d0*/  BRA `(.L_x_137) ;  /* 0x0000000000087947 */ /* 0x000fea0003800000 */
.L_x_136:
[----:B------:R-:W-:-:S13]  /*90e0*/  FSETP.NEU.AND P0, PT, R49, RZ, PT ;  /* 0x000000ff3100720b */ /* 0x000fda0003f0d000 */
[----:B------:R-:W-:Y:S05]  /*90f0*/  @!P0 EXIT ;  /* 0x000000000000894d */ /* 0x000fea0003800000 */
.L_x_137:
[----:B------:R-:W-:Y:S05]  /*9100*/  BSYNC.RECONVERGENT B0 ;  /* 0x0000000000007941 */ /* 0x000fea0003800200 */
.L_x_134:
[----:B------:R-:W-:Y:S01]  /*9110*/  ULEA UR4, UR38, UR36, 0x3 ;  /* 0x0000002426047291 */ /* 0x000fe2000f8e18ff */
[----:B------:R-:W-:-:S04]  /*9120*/  DEPBAR.LE SB0, 0x0 ;  /* 0x000080000000791a */ /* 0x000fc80000000000 */
[----:B------:R-:W-:-:S04]  /*9130*/  UIADD3 UR4, UPT, UPT, UR4, 0x38, URZ ;  /* 0x0000003804047890 */ /* 0x000fc8000fffe0ff */
[----:B------:R-:W-:-:S09]  /*9140*/  UPRMT UR4, UR37, 0x654, UR4 ;  /* 0x0000065425047896 */ /* 0x000fd20008000004 */
[----:B------:R-:W-:Y:S01]  /*9150*/  SYNCS.ARRIVE.TRANS64.RED.A1T0 RZ, [UR4], RZ ;  /* 0x000000ffffff79a7 */ /* 0x000fe20008100404 */
[----:B------:R-:W-:Y:S05]  /*9160*/  EXIT ;  /* 0x000000000000794d */ /* 0x000fea0003800000 */
.L_x_24:
[----:B--2---:R2:W4:Y:S02]  /*9170*/  SYNCS.PHASECHK.TRANS64.TRYWAIT P0, [R2+URZ+0xd0], R3 ;  /* 0x0000d003020075a7 */ /* 0x00452400080011ff */
[----:B----4-:R-:W-:Y:S05]  /*9180*/  @!P0 NANOSLEEP.SYNCS 0x989680 ;  /* 0x009896800000895d */ /* 0x010fea0003900000 */
[----:B------:R-:W4:Y:S02]  /*9190*/  @!P0 SYNCS.PHASECHK.TRANS64 P0, [R2+URZ+0xd0], R3 ;  /* 0x0000d003020085a7 */ /* 0x000f2400080010ff */
[----:B----4-:R-:W-:Y:S05]  /*91a0*/  @!P0 BRA `(.L_x_24) ;  /* 0xfffffffc00f08947 */ /* 0x010fea000383ffff */
[----:B------:R-:W-:Y:S05]  /*91b0*/  BRA `(.L_x_138) ;  /* 0xffffff8400847947 */ /* 0x000fea000383ffff */
.L_x_27:
[----:B------:R-:W-:Y:S07]  /*91c0*/  MOV R2, UR57 ;  /* 0x0000003900027c02 */ /* 0x000fee0008000f00 */
.L_x_139:
[----:B-1----:R1:W2:Y:S02]  /*91d0*/  SYNCS.PHASECHK.TRANS64.TRYWAIT P0, [R2+URZ+0x10], R4 ;  /* 0x00001004020075a7 */ /* 0x0022a400080011ff */
[----:B--2---:R-:W-:Y:S05]  /*91e0*/  @!P0 NANOSLEEP.SYNCS 0x989680 ;  /* 0x009896800000895d */ /* 0x004fea0003900000 */
[----:B------:R-:W2:Y:S02]  /*91f0*/  @!P0 SYNCS.PHASECHK.TRANS64 P0, [R2+URZ+0x10], R4 ;  /* 0x00001004020085a7 */ /* 0x000ea400080010ff */
[----:B--2---:R-:W-:Y:S05]  /*9200*/  @!P0 BRA `(.L_x_139) ;  /* 0xfffffffc00f08947 */ /* 0x004fea000383ffff */
[----:B------:R-:W-:Y:S05]  /*9210*/  BRA `(.L_x_26) ;  /* 0xffffff8400ec7947 */ /* 0x000fea000383ffff */
.L_x_34:
[----:B-1----:R-:W-:Y:S07]  /*9220*/  MOV R2, UR57 ;  /* 0x0000003900027c02 */ /* 0x002fee0008000f00 */
.L_x_140:
[----:B-1----:R1:W2:Y:S02]  /*9230*/  SYNCS.PHASECHK.TRANS64.TRYWAIT P0, [R2+URZ+0x10], R4 ;  /* 0x00001004020075a7 */ /* 0x0022a400080011ff */
[----:B--2---:R-:W-:Y:S05]  /*9240*/  @!P0 NANOSLEEP.SYNCS 0x989680 ;  /* 0x009896800000895d */ /* 0x004fea0003900000 */
[----:B------:R-:W2:Y:S02]  /*9250*/  @!P0 SYNCS.PHASECHK.TRANS64 P0, [R2+URZ+0x10], R4 ;  /* 0x00001004020085a7 */ /* 0x000ea400080010ff */
[----:B--2---:R-:W-:Y:S05]  /*9260*/  @!P0 BRA `(.L_x_140) ;  /* 0xfffffffc00f08947 */ /* 0x004fea000383ffff */
[----:B------:R-:W-:Y:S05]  /*9270*/  BRA `(.L_x_33) ;  /* 0xffffff8c002c7947 */ /* 0x000fea000383ffff */
.L_x_39:
[----:B-1----:R1:W2:Y:S02]  /*9280*/  SYNCS.PHASECHK.TRANS64.TRYWAIT P0, [R2+URZ+0x60], R3 ;  /* 0x00006003020075a7 */ /* 0x0022a400080011ff */
[----:B--2---:R-:W-:Y:S05]  /*9290*/  @!P0 NANOSLEEP.SYNCS 0x989680 ;  /* 0x009896800000895d */ /* 0x004fea0003900000 */
[----:B------:R-:W2:Y:S02]  /*92a0*/  @!P0 SYNCS.PHASECHK.TRANS64 P0, [R2+URZ+0x60], R3 ;  /* 0x00006003020085a7 */ /* 0x000ea400080010ff */
[----:B--2---:R-:W-:Y:S05]  /*92b0*/  @!P0 BRA `(.L_x_39) ;  /* 0xfffffffc00f08947 */ /* 0x004fea000383ffff */
[----:B------:R-:W-:Y:S05]  /*92c0*/  BRA `(.L_x_141) ;  /* 0xffffff90004c7947 */ /* 0x000fea000383ffff */
.L_x_43:
[----:B---3--:R-:W-:-:S07]  /*92d0*/  MOV R0, UR4 ;  /* 0x0000000400007c02 */ /* 0x008fce0008000f00 */
.L_x_142:
[----:B-1----:R1:W2:Y:S02]  /*92e0*/  SYNCS.PHASECHK.TRANS64.TRYWAIT P0, [R0+URZ], R2 ;  /* 0x00000002000075a7 */ /* 0x0022a400080011ff */
[----:B--2---:R-:W-:Y:S05]  /*92f0*/  @!P0 NANOSLEEP.SYNCS 0x989680 ;  /* 0x009896800000895d */ /* 0x004fea0003900000 */
[----:B------:R-:W2:Y:S02]  /*9300*/  @!P0 SYNCS.PHASECHK.TRANS64 P0, [R0+URZ], R2 ;  /* 0x00000002000085a7 */ /* 0x000ea400080010ff */
[----:B--2---:R-:W-:Y:S05]  /*9310*/  @!P0 BRA `(.L_x_142) ;  /* 0xfffffffc00f08947 */ /* 0x004fea000383ffff */
[----:B------:R-:W-:Y:S05]  /*9320*/  BRA `(.L_x_143) ;  /* 0xffffff9400bc7947 */ /* 0x000fea000383ffff */
.L_x_46:
[----:B-1----:R1:W2:Y:S02]  /*9330*/  SYNCS.PHASECHK.TRANS64.TRYWAIT P0, [R0+URZ+0xc0], R4 ;  /* 0x0000c004000075a7 */ /* 0x0022a400080011ff */
[----:B--2---:R-:W-:Y:S05]  /*9340*/  @!P0 NANOSLEEP.SYNCS 0x989680 ;  /* 0x009896800000895d */ /* 0x004fea0003900000 */
[----:B------:R-:W2:Y:S02]  /*9350*/  @!P0 SYNCS.PHASECHK.TRANS64 P0, [R0+URZ+0xc0], R4 ;  /* 0x0000c004000085a7 */ /* 0x000ea400080010ff */
[----:B--2---:R-:W-:Y:S05]  /*9360*/  @!P0 BRA `(.L_x_46) ;  /* 0xfffffffc00f08947 */ /* 0x004fea000383ffff */
[----:B------:R-:W-:Y:S05]  /*9370*/  BRA `(.L_x_144) ;  /* 0xffffff98001c7947 */ /* 0x000fea000383ffff */
.L_x_47:
[----:B------:R-:W-:-:S07]  /*9380*/  MOV R0, UR4 ;  /* 0x0000000400007c02 */ /* 0x000fce0008000f00 */
.L_x_145:
[----:B-1----:R1:W2:Y:S02]  /*9390*/  SYNCS.PHASECHK.TRANS64.TRYWAIT P0, [R0+URZ+0x70], R5 ;  /* 0x00007005000075a7 */ /* 0x0022a400080011ff */
[----:B--2---:R-:W-:Y:S05]  /*93a0*/  @!P0 NANOSLEEP.SYNCS 0x989680 ;  /* 0x009896800000895d */ /* 0x004fea0003900000 */
[----:B------:R-:W2:Y:S02]  /*93b0*/  @!P0 SYNCS.PHASECHK.TRANS64 P0, [R0+URZ+0x70], R5 ;  /* 0x00007005000085a7 */ /* 0x000ea400080010ff */
[----:B--2---:R-:W-:Y:S05]  /*93c0*/  @!P0 BRA `(.L_x_145) ;  /* 0xfffffffc00f08947 */ /* 0x004fea000383ffff */
[----:B------:R-:W-:Y:S05]  /*93d0*/  BRA `(.L_x_146) ;  /* 0xffffff98002c7947 */ /* 0x000fea000383ffff */
.L_x_48:
[----:B-1----:R1:W2:Y:S02]  /*93e0*/  SYNCS.PHASECHK.TRANS64.TRYWAIT P1, [R0+URZ+0x60], R4 ;  /* 0x00006004000075a7 */ /* 0x0022a400080211ff */
[----:B--2---:R-:W-:Y:S05]  /*93f0*/  @!P1 NANOSLEEP.SYNCS 0x989680 ;  /* 0x009896800000995d */ /* 0x004fea0003900000 */
[----:B------:R-:W2:Y:S02]  /*9400*/  @!P1 SYNCS.PHASECHK.TRANS64 P1, [R0+URZ+0x60], R4 ;  /* 0x00006004000095a7 */ /* 0x000ea400080210ff */
[----:B--2---:R-:W-:Y:S05]  /*9410*/  @!P1 BRA `(.L_x_48) ;  /* 0xfffffffc00f09947 */ /* 0x004fea000383ffff */
[----:B------:R-:W-:Y:S05]  /*9420*/  BRA `(.L_x_147) ;  /* 0xffffff98005c7947 */ /* 0x000fea000383ffff */
.L_x_51:
[----:B------:R-:W-:-:S07]  /*9430*/  MOV R0, UR4 ;  /* 0x0000000400007c02 */ /* 0x000fce0008000f00 */
.L_x_148:
[----:B-1----:R1:W2:Y:S02]  /*9440*/  SYNCS.PHASECHK.TRANS64.TRYWAIT P0, [R0+URZ+0x70], R2 ;  /* 0x00007002000075a7 */ /* 0x0022a400080011ff */
[----:B--2---:R-:W-:Y:S05]  /*9450*/  @!P0 NANOSLEEP.SYNCS 0x989680 ;  /* 0x009896800000895d */ /* 0x004fea0003900000 */
[----:B------:R-:W2:Y:S02]  /*9460*/  @!P0 SYNCS.PHASECHK.TRANS64 P0, [R0+URZ+0x70], R2 ;  /* 0x00007002000085a7 */ /* 0x000ea400080010ff */
[----:B--2---:R-:W-:Y:S05]  /*9470*/  @!P0 BRA `(.L_x_148) ;  /* 0xfffffffc00f08947 */ /* 0x004fea000383ffff */
[----:B------:R-:W-:Y:S05]  /*9480*/  BRA `(.L_x_50) ;  /* 0xffffff9800b07947 */ /* 0x000fea000383ffff */
.L_x_60:
[----:B-1----:R-:W-:-:S04]  /*9490*/  MOV R4, UR5 ;  /* 0x0000000500047c02 */ /* 0x002fc80008000f00 */
[----:B------:R1:W2:Y:S03]  /*94a0*/  SYNCS.PHASECHK.TRANS64.TRYWAIT P0, [R4+URZ+0x8], R5 ;  /* 0x00000805040075a7 */ /* 0x0002a600080011ff */
[----:B--2---:R-:W-:Y:S05]  /*94b0*/  @!P0 NANOSLEEP.SYNCS 0x989680 ;  /* 0x009896800000895d */ /* 0x004fea0003900000 */
[----:B------:R-:W2:Y:S02]  /*94c0*/  @!P0 SYNCS.PHASECHK.TRANS64 P0, [R4+URZ+0x8], R5 ;  /* 0x00000805040085a7 */ /* 0x000ea400080010ff */
[----:B--2---:R-:W-:Y:S05]  /*94d0*/  @!P0 BRA `(.L_x_60) ;  /* 0xfffffffc00ec8947 */ /* 0x004fea000383ffff */
[----:B------:R-:W-:Y:S05]  /*94e0*/  BRA `(.L_x_59) ;  /* 0xffffff9c006c7947 */ /* 0x000fea000383ffff */
.L_x_62:
[----:B------:R-:W-:Y:S01]  /*94f0*/  BSSY B0, `(.L_x_149) ;  /* 0x0000006000007945 */ /* 0x000fe20003800000 */
[----:B------:R-:W-:-:S07]  /*9500*/  MOV R15, 0xffffffff ;  /* 0xffffffff000f7802 */ /* 0x000fce0000000f00 */
[----:B-1---5:R-:W-:Y:S05]  /*9510*/  WARPSYNC.COLLECTIVE R15, `(.L_x_150) ;  /* 0x000000000f0c7348 */ /* 0x022fea0003c00000 */
[----:B------:R-:W-:Y:S02]  /*9520*/  ELECT P6, UR79, PT ;  /* 0x00000000004f782f */ /* 0x000fe400038c0000 */
[----:B------:R-:W-:Y:S01]  /*9530*/  MOV R14, UR79 ;  /* 0x0000004f000e7c02 */ /* 0x000fe20008000f00 */
[----:B-1---5:R-:W-:Y:S10]  /*9540*/  ENDCOLLECTIVE ;  /* 0x000000000000791b */ /* 0x022ff40003800000 */
.L_x_150:
[----:B------:R-:W-:Y:S05]  /*9550*/  BSYNC B0 ;  /* 0x0000000000007941 */ /* 0x000fea0003800000 */
.L_x_149:
[----:B------:R-:W-:Y:S05]  /*9560*/  BRA `(.L_x_151) ;  /* 0xffffff9c00a07947 */ /* 0x000fea000383ffff */
.L_x_64:
[----:B-1----:R-:W-:-:S04]  /*9570*/  MOV R2, UR5 ;  /* 0x0000000500027c02 */ /* 0x002fc80008000f00 */
[----:B------:R1:W2:Y:S03]  /*9580*/  SYNCS.PHASECHK.TRANS64.TRYWAIT P0, [R2+URZ+0x8], R3 ;  /* 0x00000803020075a7 */ /* 0x0002a600080011ff */
[----:B--2---:R-:W-:Y:S05]  /*9590*/  @!P0 NANOSLEEP.SYNCS 0x989680 ;  /* 0x009896800000895d */ /* 0x004fea0003900000 */
[----:B------:R-:W2:Y:S02]  /*95a0*/  @!P0 SYNCS.PHASECHK.TRANS64 P0, [R2+URZ+0x8], R3 ;  /* 0x00000803020085a7 */ /* 0x000ea400080010ff */
[----:B--2---:R-:W-:Y:S05]  /*95b0*/  @!P0 BRA `(.L_x_64) ;  /* 0xfffffffc00ec8947 */ /* 0x004fea000383ffff */
[----:B------:R-:W-:Y:S05]  /*95c0*/  BRA `(.L_x_63) ;  /* 0xffffff9c00a47947 */ /* 0x000fea000383ffff */
.L_x_65:
[----:B-1----:R1:W2:Y:S02]  /*95d0*/  SYNCS.PHASECHK.TRANS64.TRYWAIT P0, [R0+URZ+0x60], R4 ;  /* 0x00006004000075a7 */ /* 0x0022a400080011ff */
[----:B--2---:R-:W-:Y:S05]  /*95e0*/  @!P0 NANOSLEEP.SYNCS 0x989680 ;  /* 0x009896800000895d */ /* 0x004fea0003900000 */
[----:B------:R-:W2:Y:S02]  /*95f0*/  @!P0 SYNCS.PHASECHK.TRANS64 P0, [R0+URZ+0x60], R4 ;  /* 0x00006004000085a7 */ /* 0x000ea400080010ff */
[----:B--2---:R-:W-:Y:S05]  /*9600*/  @!P0 BRA `(.L_x_65) ;  /* 0xfffffffc00f08947 */ /* 0x004fea000383ffff */
[----:B------:R-:W-:Y:S05]  /*9610*/  BRA `(.L_x_152) ;  /* 0xffffffa000bc7947 */ /* 0x000fea000383ffff */
.L_x_67:
[----:B------:R-:W-:-:S13]  /*9620*/  R2UR UR6, R4 ;  /* 0x00000000040672ca */ /* 0x000fda00000e0000 */
[----:B------:R-:W-:-:S07]  /*9630*/  MOV R0, UR6 ;  /* 0x0000000600007c02 */ /* 0x000fce0008000f00 */
.L_x_153:
[----:B-1----:R1:W2:Y:S02]  /*9640*/  SYNCS.PHASECHK.TRANS64.TRYWAIT P0, [R0+URZ+0xa0], R5 ;  /* 0x0000a005000075a7 */ /* 0x0022a400080011ff */
[----:B--2---:R-:W-:Y:S05]  /*9650*/  @!P0 NANOSLEEP.SYNCS 0x989680 ;  /* 0x009896800000895d */ /* 0x004fea0003900000 */
[----:B------:R-:W2:Y:S02]  /*9660*/  @!P0 SYNCS.PHASECHK.TRANS64 P0, [R0+URZ+0xa0], R5 ;  /* 0x0000a005000085a7 */ /* 0x000ea400080010ff */
[----:B--2---:R-:W-:Y:S05]  /*9670*/  @!P0 BRA `(.L_x_153) ;  /* 0xfffffffc00f08947 */ /* 0x004fea000383ffff */
[----:B------:R-:W-:Y:S05]  /*9680*/  BRA `(.L_x_154) ;  /* 0xffffffa400107947 */ /* 0x000fea000383ffff */
.L_x_70:
[----:B------:R-:W-:Y:S07]  /*9690*/  MOV R0, UR7 ;  /* 0x0000000700007c02 */ /* 0x000fee0008000f00 */
.L_x_155:
[----:B-1----:R1:W2:Y:S02]  /*96a0*/  SYNCS.PHASECHK.TRANS64.TRYWAIT P0, [R0+URZ], R5 ;  /* 0x00000005000075a7 */ /* 0x0022a400080011ff */
[----:B--2---:R-:W-:Y:S05]  /*96b0*/  @!P0 NANOSLEEP.SYNCS 0x989680 ;  /* 0x009896800000895d */ /* 0x004fea0003900000 */
[----:B------:R-:W2:Y:S02]  /*96c0*/  @!P0 SYNCS.PHASECHK.TRANS64 P0, [R0+URZ], R5 ;  /* 0x00000005000085a7 */ /* 0x000ea400080010ff */
[----:B--2---:R-:W-:Y:S05]  /*96d0*/  @!P0 BRA `(.L_x_155) ;  /* 0xfffffffc00f08947 */ /* 0x004fea000383ffff */
[----:B------:R-:W-:Y:S05]  /*96e0*/  BRA `(.L_x_69) ;  /* 0xffffffa400247947 */ /* 0x000fea000383ffff */
.L_x_74:
[----:B-1----:R-:W-:-:S07]  /*96f0*/  MOV R0, UR4 ;  /* 0x0000000400007c02 */ /* 0x002fce0008000f00 */
.L_x_156:
[----:B-1----:R1:W2:Y:S02]  /*9700*/  SYNCS.PHASECHK.TRANS64.TRYWAIT P0, [R0+URZ], R3 ;  /* 0x00000003000075a7 */ /* 0x0022a400080011ff */
[----:B--2---:R-:W-:Y:S05]  /*9710*/  @!P0 NANOSLEEP.SYNCS 0x989680 ;  /* 0x009896800000895d */ /* 0x004fea0003900000 */
[----:B------:R-:W2:Y:S02]  /*9720*/  @!P0 SYNCS.PHASECHK.TRANS64 P0, [R0+URZ], R3 ;  /* 0x00000003000085a7 */ /* 0x000ea400080010ff */
[----:B--2---:R-:W-:Y:S05]  /*9730*/  @!P0 BRA `(.L_x_156) ;  /* 0xfffffffc00f08947 */ /* 0x004fea000383ffff */
[----:B------:R-:W-:Y:S05]  /*9740*/  BRA `(.L_x_157) ;  /* 0xffffffac002c7947 */ /* 0x000fea000383ffff */
.L_x_75:
[----:B------:R-:W-:-:S07]  /*9750*/  MOV R0, UR5 ;  /* 0x0000000500007c02 */ /* 0x000fce0008000f00 */
.L_x_158:
[----:B-1----:R1:W2:Y:S02]  /*9760*/  SYNCS.PHASECHK.TRANS64.TRYWAIT P0, [R0+URZ], R3 ;  /* 0x00000003000075a7 */ /* 0x0022a400080011ff */
[----:B--2---:R-:W-:Y:S05]  /*9770*/  @!P0 NANOSLEEP.SYNCS 0x989680 ;  /* 0x009896800000895d */ /* 0x004fea0003900000 */
[----:B------:R-:W2:Y:S02]  /*9780*/  @!P0 SYNCS.PHASECHK.TRANS64 P0, [R0+URZ], R3 ;  /* 0x00000003000085a7 */ /* 0x000ea400080010ff */
[----:B--2---:R-:W-:Y:S05]  /*9790*/  @!P0 BRA `(.L_x_158) ;  /* 0xfffffffc00f08947 */ /* 0x004fea000383ffff */
[----:B------:R-:W-:Y:S05]  /*97a0*/  BRA `(.L_x_159) ;  /* 0xffffffac003c7947 */ /* 0x000fea000383ffff */
.L_x_76:
[----:B------:R-:W-:-:S07]  /*97b0*/  MOV R0, UR5 ;  /* 0x0000000500007c02 */ /* 0x000fce0008000f00 */
.L_x_160:
[----:B-1----:R1:W2:Y:S02]  /*97c0*/  SYNCS.PHASECHK.TRANS64.TRYWAIT P0, [R0+URZ], R3 ;  /* 0x00000003000075a7 */ /* 0x0022a400080011ff */
[----:B--2---:R-:W-:Y:S05]  /*97d0*/  @!P0 NANOSLEEP.SYNCS 0x989680 ;  /* 0x009896800000895d */ /* 0x004fea0003900000 */
[----:B------:R-:W2:Y:S02]  /*97e0*/  @!P0 SYNCS.PHASECHK.TRANS64 P0, [R0+URZ], R3 ;  /* 0x00000003000085a7 */ /* 0x000ea400080010ff */
[----:B--2---:R-:W-:Y:S05]  /*97f0*/  @!P0 BRA `(.L_x_160) ;  /* 0xfffffffc00f08947 */ /* 0x004fea000383ffff */
[----:B------:R-:W-:Y:S05]  /*9800*/  BRA `(.L_x_161) ;  /* 0xffffffac00487947 */ /* 0x000fea000383ffff */
.L_x_79:
[----:B------:R-:W-:-:S07]  /*9810*/  MOV R0, UR61 ;  /* 0x0000003d00007c02 */ /* 0x000fce0008000f00 */
.L_x_162:
[----:B-1----:R1:W2:Y:S02]  /*9820*/  SYNCS.PHASECHK.TRANS64.TRYWAIT P1, [R0+URZ+0xe0], R2 ;  /* 0x0000e002000075a7 */ /* 0x0022a400080211ff */
[----:B--2---:R-:W-:Y:S05]  /*9830*/  @!P1 NANOSLEEP.SYNCS 0x989680 ;  /* 0x009896800000995d */ /* 0x004fea0003900000 */
[----:B------:R-:W2:Y:S02]  /*9840*/  @!P1 SYNCS.PHASECHK.TRANS64 P1, [R0+URZ+0xe0], R2 ;  /* 0x0000e002000095a7 */ /* 0x000ea400080210ff */
[----:B--2---:R-:W-:Y:S05]  /*9850*/  @!P1 BRA `(.L_x_162) ;  /* 0xfffffffc00f09947 */ /* 0x004fea000383ffff */
[----:B------:R-:W-:Y:S05]  /*9860*/  BRA `(.L_x_163) ;  /* 0xffffffac00987947 */ /* 0x000fea000383ffff */
.L_x_84:
[----:B----4-:R4:W1:Y:S02]  /*9870*/  SYNCS.PHASECHK.TRANS64.TRYWAIT P0, [R0+URZ+0x60], R2 ;  /* 0x00006002000075a7 */ /* 0x01086400080011ff */
[----:B-1----:R-:W-:Y:S05]  /*9880*/  @!P0 NANOSLEEP.SYNCS 0x989680 ;  /* 0x009896800000895d */ /* 0x002fea0003900000 */
[----:B------:R-:W1:Y:S02]  /*9890*/  @!P0 SYNCS.PHASECHK.TRANS64 P0, [R0+URZ+0x60], R2 ;  /* 0x00006002000085a7 */ /* 0x000e6400080010ff */
[----:B-1----:R-:W-:Y:S05]  /*98a0*/  @!P0 BRA `(.L_x_84) ;  /* 0xfffffffc00f08947 */ /* 0x002fea000383ffff */
[----:B------:R-:W-:Y:S05]  /*98b0*/  BRA `(.L_x_164) ;  /* 0xffffffb000b07947 */ /* 0x000fea000383ffff */
.L_x_87:
[----:B------:R-:W-:Y:S07]  /*98c0*/  MOV R0, UR4 ;  /* 0x0000000400007c02 */ /* 0x000fee0008000f00 */
.L_x_165:
[----:B-1----:R1:W4:Y:S02]  /*98d0*/  SYNCS.PHASECHK.TRANS64.TRYWAIT P0, [R0+URZ+0x58], R2 ;  /* 0x00005802000075a7 */ /* 0x00232400080011ff */
[----:B----4-:R-:W-:Y:S05]  /*98e0*/  @!P0 NANOSLEEP.SYNCS 0x989680 ;  /* 0x009896800000895d */ /* 0x010fea0003900000 */
[----:B------:R-:W4:Y:S02]  /*98f0*/  @!P0 SYNCS.PHASECHK.TRANS64 P0, [R0+URZ+0x58], R2 ;  /* 0x00005802000085a7 */ /* 0x000f2400080010ff */
[----:B----4-:R-:W-:Y:S05]  /*9900*/  @!P0 BRA `(.L_x_165) ;  /* 0xfffffffc00f08947 */ /* 0x010fea000383ffff */
[----:B------:R-:W-:Y:S05]  /*9910*/  BRA `(.L_x_86) ;  /* 0xffffffb400907947 */ /* 0x000fea000383ffff */
.L_x_90:
[----:B------:R-:W-:Y:S07]  /*9920*/  MOV R0, UR4 ;  /* 0x0000000400007c02 */ /* 0x000fee0008000f00 */
.L_x_166:
[----:B-1----:R1:W2:Y:S02]  /*9930*/  SYNCS.PHASECHK.TRANS64.TRYWAIT P0, [R0+URZ+0x38], R14 ;  /* 0x0000380e000075a7 */ /* 0x0022a400080011ff */
[----:B--2---:R-:W-:Y:S05]  /*9940*/  @!P0 NANOSLEEP.SYNCS 0x989680 ;  /* 0x009896800000895d */ /* 0x004fea0003900000 */
[----:B------:R-:W2:Y:S02]  /*9950*/  @!P0 SYNCS.PHASECHK.TRANS64 P0, [R0+URZ+0x38], R14 ;  /* 0x0000380e000085a7 */ /* 0x000ea400080010ff */
[----:B--2---:R-:W-:Y:S05]  /*9960*/  @!P0 BRA `(.L_x_166) ;  /* 0xfffffffc00f08947 */ /* 0x004fea000383ffff */
[----:B------:R-:W-:Y:S05]  /*9970*/  BRA `(.L_x_167) ;  /* 0xffffffb800087947 */ /* 0x000fea000383ffff */
.L_x_91:
[----:B------:R-:W-:Y:S07]  /*9980*/  MOV R0, UR4 ;  /* 0x0000000400007c02 */ /* 0x000fee0008000f00 */
.L_x_168:
[----:B-1----:R1:W2:Y:S02]  /*9990*/  SYNCS.PHASECHK.TRANS64.TRYWAIT P0, [R0+URZ+0x40], R14 ;  /* 0x0000400e000075a7 */ /* 0x0022a400080011ff */
[----:B--2---:R-:W-:Y:S05]  /*99a0*/  @!P0 NANOSLEEP.SYNCS 0x989680 ;  /* 0x009896800000895d */ /* 0x004fea0003900000 */
[----:B------:R-:W2:Y:S02]  /*99b0*/  @!P0 SYNCS.PHASECHK.TRANS64 P0, [R0+URZ+0x40], R14 ;  /* 0x0000400e000085a7 */ /* 0x000ea400080010ff */
[----:B--2---:R-:W-:Y:S05]  /*99c0*/  @!P0 BRA `(.L_x_168) ;  /* 0xfffffffc00f08947 */ /* 0x004fea000383ffff */
[----:B------:R-:W-:Y:S05]  /*99d0*/  BRA `(.L_x_169) ;  /* 0xffffffb800607947 */ /* 0x000fea000383ffff */
.L_x_92:
[----:B------:R-:W-:Y:S07]  /*99e0*/  MOV R0, UR4 ;  /* 0x0000000400007c02 */ /* 0x000fee0008000f00 */
.L_x_170:
[----:B-1----:R1:W2:Y:S02]  /*99f0*/  SYNCS.PHASECHK.TRANS64.TRYWAIT P0, [R0+URZ+0x48], R14 ;  /* 0x0000480e000075a7 */ /* 0x0022a400080011ff */
[----:B--2---:R-:W-:Y:S05]  /*9a00*/  @!P0 NANOSLEEP.SYNCS 0x989680 ;  /* 0x009896800000895d */ /* 0x004fea0003900000 */
[----:B------:R-:W2:Y:S02]  /*9a10*/  @!P0 SYNCS.PHASECHK.TRANS64 P0, [R0+URZ+0x48], R14 ;  /* 0x0000480e000085a7 */ /* 0x000ea400080010ff */
[----:B--2---:R-:W-:Y:S05]  /*9a20*/  @!P0 BRA `(.L_x_170) ;  /* 0xfffffffc00f08947 */ /* 0x004fea000383ffff */
[----:B------:R-:W-:Y:S05]  /*9a30*/  BRA `(.L_x_171) ;  /* 0xffffffbc00007947 */ /* 0x000fea000383ffff */
.L_x_94:
[----:B------:R-:W-:-:S07]  /*9a40*/  MOV R0, UR4 ;  /* 0x0000000400007c02 */ /* 0x000fce0008000f00 */
.L_x_172:
[----:B-1----:R1:W2:Y:S02]  /*9a50*/  SYNCS.PHASECHK.TRANS64.TRYWAIT P0, [R0+URZ+0x38], R2 ;  /* 0x00003802000075a7 */ /* 0x0022a400080011ff */
[----:B--2---:R-:W-:Y:S05]  /*9a60*/  @!P0 NANOSLEEP.SYNCS 0x989680 ;  /* 0x009896800000895d */ /* 0x004fea0003900000 */
[----:B------:R-:W2:Y:S02]  /*9a70*/  @!P0 SYNCS.PHASECHK.TRANS64 P0, [R0+URZ+0x38], R2 ;  /* 0x00003802000085a7 */ /* 0x000ea400080010ff */
[----:B--2---:R-:W-:Y:S05]  /*9a80*/  @!P0 BRA `(.L_x_172) ;  /* 0xfffffffc00f08947 */ /* 0x004fea000383ffff */
[----:B------:R-:W-:Y:S05]  /*9a90*/  BRA `(.L_x_173) ;  /* 0xffffffbc00887947 */ /* 0x000fea000383ffff */
.L_x_95:
[----:B-1----:R-:W-:-:S07]  /*9aa0*/  MOV R0, UR4 ;  /* 0x0000000400007c02 */ /* 0x002fce0008000f00 */
.L_x_174:
[----:B-1----:R1:W2:Y:S02]  /*9ab0*/  SYNCS.PHASECHK.TRANS64.TRYWAIT P0, [R0+URZ+0x40], R2 ;  /* 0x00004002000075a7 */ /* 0x0022a400080011ff */
[----:B--2---:R-:W-:Y:S05]  /*9ac0*/  @!P0 NANOSLEEP.SYNCS 0x989680 ;  /* 0x009896800000895d */ /* 0x004fea0003900000 */
[----:B------:R-:W2:Y:S02]  /*9ad0*/  @!P0 SYNCS.PHASECHK.TRANS64 P0, [R0+URZ+0x40], R2 ;  /* 0x00004002000085a7 */ /* 0x000ea400080010ff */
[----:B--2---:R-:W-:Y:S05]  /*9ae0*/  @!P0 BRA `(.L_x_174) ;  /* 0xfffffffc00f08947 */ /* 0x004fea000383ffff */
[----:B------:R-:W-:Y:S05]  /*9af0*/  BRA `(.L_x_175) ;  /* 0xffffffbc00787947 */ /* 0x000fea000383ffff */
.L_x_97:
[----:B--2---:R2:W3:Y:S02]  /*9b00*/  SYNCS.PHASECHK.TRANS64.TRYWAIT P0, [R0+URZ+0x60], R2 ;  /* 0x00006002000075a7 */ /* 0x0044e400080011ff */
[----:B---3--:R-:W-:Y:S05]  /*9b10*/  @!P0 NANOSLEEP.SYNCS 0x989680 ;  /* 0x009896800000895d */ /* 0x008fea0003900000 */
[----:B------:R-:W3:Y:S02]  /*9b20*/  @!P0 SYNCS.PHASECHK.TRANS64 P0, [R0+URZ+0x60], R2 ;  /* 0x00006002000085a7 */ /* 0x000ee400080010ff */
[----:B---3--:R-:W-:Y:S05]  /*9b30*/  @!P0 BRA `(.L_x_97) ;  /* 0xfffffffc00f08947 */ /* 0x008fea000383ffff */
[----:B------:R-:W-:Y:S05]  /*9b40*/  BRA `(.L_x_176) ;  /* 0xffffffc000547947 */ /* 0x000fea000383ffff */
.L_x_108:
[----:B-1----:R-:W-:Y:S04]  /*9b50*/  MOV R2, UR36 ;  /* 0x0000002400027c02 */ /* 0x002fe80008000f00 */
[----:B------:R1:W3:Y:S03]  /*9b60*/  SYNCS.PHASECHK.TRANS64.TRYWAIT P1, [R2+URZ+0x20], R3 ;  /* 0x00002003020075a7 */ /* 0x0002e600080211ff */
[----:B---3--:R-:W-:Y:S05]  /*9b70*/  @!P1 NANOSLEEP.SYNCS 0x989680 ;  /* 0x009896800000995d */ /* 0x008fea0003900000 */
[----:B------:R-:W3:Y:S02]  /*9b80*/  @!P1 SYNCS.PHASECHK.TRANS64 P1, [R2+URZ+0x20], R3 ;  /* 0x00002003020095a7 */ /* 0x000ee400080210ff */
[----:B---3--:R-:W-:Y:S05]  /*9b90*/  @!P1 BRA `(.L_x_108) ;  /* 0xfffffffc00ec9947 */ /* 0x008fea000383ffff */
[----:B------:R-:W-:Y:S05]  /*9ba0*/  BRA `(.L_x_107) ;  /* 0xffffffcc00607947 */ /* 0x000fea000383ffff */
.L_x_110:
[----:B-1----:R1:W4:Y:S02]  /*9bb0*/  SYNCS.PHASECHK.TRANS64.TRYWAIT P0, [R112+URZ+0x80], R0 ;  /* 0x00008000700075a7 */ /* 0x00232400080011ff */
[----:B----4-:R-:W-:Y:S05]  /*9bc0*/  @!P0 NANOSLEEP.SYNCS 0x989680 ;  /* 0x009896800000895d */ /* 0x010fea0003900000 */
[----:B------:R-:W4:Y:S02]  /*9bd0*/  @!P0 SYNCS.PHASECHK.TRANS64 P0, [R112+URZ+0x80], R0 ;  /* 0x00008000700085a7 */ /* 0x000f2400080010ff */
[----:B----4-:R-:W-:Y:S05]  /*9be0*/  @!P0 BRA `(.L_x_110) ;  /* 0xfffffffc00f08947 */ /* 0x010fea000383ffff */
[----:B------:R-:W-:Y:S05]  /*9bf0*/  BRA `(.L_x_109) ;  /* 0xffffffcc00887947 */ /* 0x000fea000383ffff */
.L_x_119:
[----:B--2---:R2:W4:Y:S02]  /*9c00*/  SYNCS.PHASECHK.TRANS64.TRYWAIT P0, [R2+URZ+0x20], R0 ;  /* 0x00002000020075a7 */ /* 0x00452400080011ff */
[----:B----4-:R-:W-:Y:S05]  /*9c10*/  @!P0 NANOSLEEP.SYNCS 0x989680 ;  /* 0x009896800000895d */ /* 0x010fea0003900000 */
[----:B------:R-:W4:Y:S02]  /*9c20*/  @!P0 SYNCS.PHASECHK.TRANS64 P0, [R2+URZ+0x20], R0 ;  /* 0x00002000020085a7 */ /* 0x000f2400080010ff */
[----:B----4-:R-:W-:Y:S05]  /*9c30*/  @!P0 BRA `(.L_x_119) ;  /* 0xfffffffc00f08947 */ /* 0x010fea000383ffff */
[----:B------:R-:W-:Y:S05]  /*9c40*/  BRA `(.L_x_118) ;  /* 0xffffffd800787947 */ /* 0x000fea000383ffff */
.L_x_128:
[----:B--2---:R2:W4:Y:S02]  /*9c50*/  SYNCS.PHASECHK.TRANS64.TRYWAIT P0, [R4+URZ+0x20], R5 ;  /* 0x00002005040075a7 */ /* 0x00452400080011ff */
[----:B----4-:R-:W-:Y:S05]  /*9c60*/  @!P0 NANOSLEEP.SYNCS 0x989680 ;  /* 0x009896800000895d */ /* 0x010fea0003900000 */
[----:B------:R-:W4:Y:S02]  /*9c70*/  @!P0 SYNCS.PHASECHK.TRANS64 P0, [R4+URZ+0x20], R5 ;  /* 0x00002005040085a7 */ /* 0x000f2400080010ff */
[----:B----4-:R-:W-:Y:S05]  /*9c80*/  @!P0 BRA `(.L_x_128) ;  /* 0xfffffffc00f08947 */ /* 0x010fea000383ffff */
[----:B------:R-:W-:Y:S05]  /*9c90*/  BRA `(.L_x_127) ;  /* 0xffffffe400947947 */ /* 0x000fea000383ffff */
        .weak           $__internal_0_$__cuda_sm10x_tcgen05_guardrail_trap_col_being_dealloced_not_returned_by_alloc
        .type           $__internal_0_$__cuda_sm10x_tcgen05_guardrail_trap_col_being_dealloced_not_returned_by_alloc,@function
        .size           $__internal_0_$__cuda_sm10x_tcgen05_guardrail_trap_col_being_dealloced_not_returned_by_alloc,($__internal_1_$__cuda_sm10x_tcgen05_guardrail_trap_phase_invalid_during_alloc - $__internal_0_$__cuda_sm10x_tcgen05_guardrail_trap_col_being_dealloced_not_returned_by_alloc)
$__internal_0_$__cuda_sm10x_tcgen05_guardrail_trap_col_being_dealloced_not_returned_by_alloc:
[----:B------:R-:W-:Y:S05]  /*9ca0*/  BPT.TRAP 0x1 ;  /* 0x000000040000795c */ /* 0x000fea0000300000 */
[----:B------:R-:W-:-:S04]  /*9cb0*/  HFMA2 R3, -RZ, RZ, 0, 0 ;  /* 0x00000000ff037431 */ /* 0x000fc800000001ff */
[----:B------:R-:W-:Y:S05]  /*9cc0*/  RET.REL.NODEC R2 `(_ZN7cutlass13device_kernelINS_4gemm6kernel13GemmUniversalIN4cute5tupleIJiiiiEEENS1_10collective13CollectiveMmaINS1_35MainloopSm100TmaUmmaWarpSpecializedILi2ELi2ELi4ENS5_IJNS4_1CILi2EEENSA_ILi1EEESC_EEEEENS5_IJNSA_ILi128EEENSA_ILi192EEENSA_ILi256EEEEEENS_6half_tENS5_IJlSC_lEEESJ_SK_NS4_8TiledMMAINS4_8MMA_AtomIJNS4_26SM100_MMA_F16BF16_2x1SM_SSISJ_SJ_fLi128ELi192ELNS4_4UMMA5MajorE0ELSP_0ELNSO_7ScaleInE0ELSQ_0EEEEEENS4_6LayoutINS5_IJSC_SC_SC_EEENS5_IJNSA_ILi0EEESV_SV_EEEEENS5_IJNS4_10UnderscoreESY_SY_EEEEENS4_18SM100_TMA_2SM_LOADENS4_14ComposedLayoutINS4_7SwizzleILi3ELi4ELi3EEENS4_18smem_ptr_flag_bitsILi16EEENST_INS5_IJNSA_ILi8EEENSA_ILi64EEEEEENS5_IJS18_SC_EEEEEEEvNS4_8identityES11_S1C_vS1D_EENS_8epilogue10collective18CollectiveEpilogueINS1F_23Sm100TmaWarpSpecializedILi3ELi2ELi32ELb1ELb0EEEJNS5_IJS18_SG_SH_EEENS5_IJNST_IS18_SC_EENST_INS5_IJNSA_ILi32EEESB_EEENS5_IJSC_NSA_ILi96EEEEEEEEEEESJ_SK_SJ_SK_NS1F_6fusion15FusionCallbacksIS1J_NS1S_17LinearCombinationISJ_fSJ_fLNS_15FloatRoundStyleE2EEES1K_S1R_JEEENS4_5SM1004TMEM4LOAD26SM100_TMEM_LOAD_32dp32b32xENS4_13SM90_TMA_LOADENS12_INS13_ILi2ELi4ELi3EEES16_NST_INS5_IJS17_S1M_EEENS5_IJS1M_SC_EEEEEEENS4_39AutoVectorizingCopyWithAssumedAlignmentILi128EEENS4_14SM90_TMA_STOREES27_S29_S29_EEEvvEEEEvNT_6ParamsE) ;  /* 0xffffff6002cc7950 */ /* 0x000fea0003c3ffff */
        .weak           $__internal_1_$__cuda_sm10x_tcgen05_guardrail_trap_phase_invalid_during_alloc
        .type           $__internal_1_$__cuda_sm10x_tcgen05_guardrail_trap_phase_invalid_during_alloc,@function
        .size           $__internal_1_$__cuda_sm10x_tcgen05_guardrail_trap_phase_invalid_during_alloc,($__internal_2_$__cuda_sm10x_tcgen05_guardrail_trap_unallocated_columns_being_dealloced - $__internal_1_$__cuda_sm10x_tcgen05_guardrail_trap_phase_invalid_during_alloc)
$__internal_1_$__cuda_sm10x_tcgen05_guardrail_trap_phase_invalid_during_alloc:
[----:B------:R-:W-:Y:S05]  /*9cd0*/  BPT.TRAP 0x1 ;  /* 0x000000040000795c */ /* 0x000fea0000300000 */
[----:B------:R-:W-:-:S04]  /*9ce0*/  MOV R3, 0x0 ;  /* 0x0000000000037802 */ /* 0x000fc80000000f00 */
[----:B------:R-:W-:Y:S05]  /*9cf0*/  RET.REL.NODEC R2 `(_ZN7cutlass13device_kernelINS_4gemm6kernel13GemmUniversalIN4cute5tupleIJiiiiEEENS1_10collective13CollectiveMmaINS1_35MainloopSm100TmaUmmaWarpSpecializedILi2ELi2ELi4ENS5_IJNS4_1CILi2EEENSA_ILi1EEESC_EEEEENS5_IJNSA_ILi128EEENSA_ILi192EEENSA_ILi256EEEEEENS_6half_tENS5_IJlSC_lEEESJ_SK_NS4_8TiledMMAINS4_8MMA_AtomIJNS4_26SM100_MMA_F16BF16_2x1SM_SSISJ_SJ_fLi128ELi192ELNS4_4UMMA5MajorE0ELSP_0ELNSO_7ScaleInE0ELSQ_0EEEEEENS4_6LayoutINS5_IJSC_SC_SC_EEENS5_IJNSA_ILi0EEESV_SV_EEEEENS5_IJNS4_10UnderscoreESY_SY_EEEEENS4_18SM100_TMA_2SM_LOADENS4_14ComposedLayoutINS4_7SwizzleILi3ELi4ELi3EEENS4_18smem_ptr_flag_bitsILi16EEENST_INS5_IJNSA_ILi8EEENSA_ILi64EEEEEENS5_IJS18_SC_EEEEEEEvNS4_8identityES11_S1C_vS1D_EENS_8epilogue10collective18CollectiveEpilogueINS1F_23Sm100TmaWarpSpecializedILi3ELi2ELi32ELb1ELb0EEEJNS5_IJS18_SG_SH_EEENS5_IJNST_IS18_SC_EENST_INS5_IJNSA_ILi32EEESB_EEENS5_IJSC_NSA_ILi96EEEEEEEEEEESJ_SK_SJ_SK_NS1F_6fusion15FusionCallbacksIS1J_NS1S_17LinearCombinationISJ_fSJ_fLNS_15FloatRoundStyleE2EEES1K_S1R_JEEENS4_5SM1004TMEM4LOAD26SM100_TMEM_LOAD_32dp32b32xENS4_13SM90_TMA_LOADENS12_INS13_ILi2ELi4ELi3EEES16_NST_INS5_IJS17_S1M_EEENS5_IJS1M_SC_EEEEEEENS4_39AutoVectorizingCopyWithAssumedAlignmentILi128EEENS4_14SM90_TMA_STOREES27_S29_S29_EEEvvEEEEvNT_6ParamsE) ;  /* 0xffffff6002c07950 */ /* 0x000fea0003c3ffff */
        .weak           $__internal_2_$__cuda_sm10x_tcgen05_guardrail_trap_unallocated_columns_being_dealloced
        .type           $__internal_2_$__cuda_sm10x_tcgen05_guardrail_trap_unallocated_columns_being_dealloced,@function
        .size           $__internal_2_$__cuda_sm10x_tcgen05_guardrail_trap_unallocated_columns_being_dealloced,(.L_x_178 - $__internal_2_$__cuda_sm10x_tcgen05_guardrail_trap_unallocated_columns_being_dealloced)
$__internal_2_$__cuda_sm10x_tcgen05_guardrail_trap_unallocated_columns_being_dealloced:
[----:B------:R-:W-:Y:S05]  /*9d00*/  BPT.TRAP 0x1 ;  /* 0x000000040000795c */ /* 0x000fea0000300000 */
[----:B------:R-:W-:-:S04]  /*9d10*/  HFMA2 R3, -RZ, RZ, 0, 0 ;  /* 0x00000000ff037431 */ /* 0x000fc800000001ff */
[----:B------:R-:W-:Y:S05]  /*9d20*/  RET.REL.NODEC R2 `(_ZN7cutlass13device_kernelINS_4gemm6kernel13GemmUniversalIN4cute5tupleIJiiiiEEENS1_10collective13CollectiveMmaINS1_35MainloopSm100TmaUmmaWarpSpecializedILi2ELi2ELi4ENS5_IJNS4_1CILi2EEENSA_ILi1EEESC_EEEEENS5_IJNSA_ILi128EEENSA_ILi192EEENSA_ILi256EEEEEENS_6half_tENS5_IJlSC_lEEESJ_SK_NS4_8TiledMMAINS4_8MMA_AtomIJNS4_26SM100_MMA_F16BF16_2x1SM_SSISJ_SJ_fLi128ELi192ELNS4_4UMMA5MajorE0ELSP_0ELNSO_7ScaleInE0ELSQ_0EEEEEENS4_6LayoutINS5_IJSC_SC_SC_EEENS5_IJNSA_ILi0EEESV_SV_EEEEENS5_IJNS4_10UnderscoreESY_SY_EEEEENS4_18SM100_TMA_2SM_LOADENS4_14ComposedLayoutINS4_7SwizzleILi3ELi4ELi3EEENS4_18smem_ptr_flag_bitsILi16EEENST_INS5_IJNSA_ILi8EEENSA_ILi64EEEEEENS5_IJS18_SC_EEEEEEEvNS4_8identityES11_S1C_vS1D_EENS_8epilogue10collective18CollectiveEpilogueINS1F_23Sm100TmaWarpSpecializedILi3ELi2ELi32ELb1ELb0EEEJNS5_IJS18_SG_SH_EEENS5_IJNST_IS18_SC_EENST_INS5_IJNSA_ILi32EEESB_EEENS5_IJSC_NSA_ILi96EEEEEEEEEEESJ_SK_SJ_SK_NS1F_6fusion15FusionCallbacksIS1J_NS1S_17LinearCombinationISJ_fSJ_fLNS_15FloatRoundStyleE2EEES1K_S1R_JEEENS4_5SM1004TMEM4LOAD26SM100_TMEM_LOAD_32dp32b32xENS4_13SM90_TMA_LOADENS12_INS13_ILi2ELi4ELi3EEES16_NST_INS5_IJS17_S1M_EEENS5_IJS1M_SC_EEEEEEENS4_39AutoVectorizingCopyWithAssumedAlignmentILi128EEENS4_14SM90_TMA_STOREES27_S29_S29_EEEvvEEEEvNT_6ParamsE) ;  /* 0xffffff6002b47950 */ /* 0x000fea0003c3ffff */
.L_x_177:
[----:B------:R-:W-:-:S00]  /*9d30*/  BRA `(.L_x_177) ;  /* 0xfffffffc00fc7947 */ /* 0x000fc0000383ffff */
[----:B------:R-:W-:-:S00]  /*9d40*/  NOP ;  /* 0x0000000000007918 */ /* 0x000fc00000000000 */
        /* <DEDUP_REMOVED lines=11> */
.L_x_178:


//--------------------- .nv.global.init           --------------------------
	.section	.nv.global.init,"aw",@progbits
.nv.global.init:
	.type		$str$27,@object
	.size		$str$27,($str$28 - $str$27)
$str$27:
        /*0000*/ 	.byte	0x28, 0x61, 0x64, 0x64, 0x72, 0x65, 0x73, 0x73, 0x20, 0x26, 0x20, 0x6d, 0x61, 0x73, 0x6b, 0x29
        /*0010*/ 	.byte	0x20, 0x3d, 0x3d, 0x20, 0x30, 0x00
	.type		$str$28,@object
	.size		$str$28,($str$26 - $str$28)
$str$28:
        /*0016*/ 	.byte	0x2f, 0x74, 0x6d, 0x70, 0x2f, 0x63, 0x75, 0x74, 0x6c, 0x61, 0x73, 0x73, 0x5f, 0x73, 0x77, 0x65
        /*0026*/ 	.byte	0x65, 0x70, 0x5f, 0x73, 0x72, 0x63, 0x2f, 0x69, 0x6e, 0x63, 0x6c, 0x75, 0x64, 0x65, 0x2f, 0x63
        /*0036*/ 	.byte	0x75, 0x74, 0x65, 0x2f, 0x70, 0x6f, 0x69, 0x6e, 0x74, 0x65, 0x72, 0x5f, 0x66, 0x6c, 0x61, 0x67
        /*0046*/ 	.byte	0x67, 0x65, 0x64, 0x2e, 0x68, 0x70, 0x70, 0x00
	.type		$str$26,@object
	.size		$str$26,($str$25 - $str$26)
$str$26:
        /*004e*/ 	.byte	0x2f, 0x74, 0x6d, 0x70, 0x2f, 0x63, 0x75, 0x74, 0x6c, 0x61, 0x73, 0x73, 0x5f, 0x73, 0x77, 0x65
        /*005e*/ 	.byte	0x65, 0x70, 0x5f, 0x73, 0x72, 0x63, 0x2f, 0x69, 0x6e, 0x63, 0x6c, 0x75, 0x64, 0x65, 0x2f, 0x63
        /*006e*/ 	.byte	0x75, 0x74, 0x65, 0x2f, 0x61, 0x74, 0x6f, 0x6d, 0x2f, 0x63, 0x6f, 0x70, 0x79, 0x5f, 0x74, 0x72
        /*007e*/ 	.byte	0x61, 0x69, 0x74, 0x73, 0x5f, 0x73, 0x6d, 0x31, 0x30, 0x30, 0x2e, 0x68, 0x70, 0x70, 0x00
	.type		$str$25,@object
	.size		$str$25,(__unnamed_1 - $str$25)
$str$25:
        /*008d*/ 	.byte	0x28, 0x28, 0x75, 0x69, 0x6e, 0x74, 0x33, 0x32, 0x5f, 0x74, 0x28, 0x74, 0x68, 0x72, 0x65, 0x61
        /*009d*/ 	.byte	0x64, 0x49, 0x64, 0x78, 0x2e, 0x78, 0x29, 0x20, 0x2f, 0x20, 0x33, 0x32, 0x29, 0x20, 0x25, 0x20
        /*00ad*/ 	.byte	0x34, 0x29, 0x20, 0x3d, 0x3d, 0x20, 0x28, 0x28, 0x28, 0x74, 0x6d, 0x65, 0x6d, 0x5f, 0x61, 0x64
        /*00bd*/ 	.byte	0x64, 0x72, 0x20, 0x3e, 0x3e, 0x20, 0x31, 0x36, 0x29, 0x20, 0x2f, 0x20, 0x33, 0x32, 0x29, 0x20
        /*00cd*/ 	.byte	0x25, 0x20, 0x34, 0x29, 0x00
	.type		__unnamed_1,@object
	.size		__unnamed_1,(__unnamed_2 - __unnamed_1)
__unnamed_1:
        /*00d2*/ 	.byte	0x61, 0x75, 0x74, 0x6f, 0x20, 0x63, 0x75, 0x74, 0x65, 0x3a, 0x3a, 0x61, 0x73, 0x5f, 0x70, 0x6f
        /* <DEDUP_REMOVED lines=24> */
        /*0262*/ 	.byte	0x39, 0x36, 0x3e, 0x3e, 0x3e, 0x3e, 0x5d, 0x00
	.type		__unnamed_2,@object
	.size		__unnamed_2,(.L_2 - __unnamed_2)
__unnamed_2:
        /* <DEDUP_REMOVED lines=42> */
        /*050a*/ 	.byte	0x3e, 0x3e, 0x5d, 0x00
.L_2:


//--------------------- .nv.shared._ZN7cutlass13device_kernelINS_4gemm6kernel13GemmUniversalIN4cute5tupleIJiiiiEEENS1_10collective13CollectiveMmaINS1_35MainloopSm100TmaUmmaWarpSpecializedILi2ELi2ELi4ENS5_IJNS4_1CILi2EEENSA_ILi1EEESC_EEEEENS5_IJNSA_ILi128EEENSA_ILi192EEENSA_ILi256EEEEEENS_6half_tENS5_IJlSC_lEEESJ_SK_NS4_8TiledMMAINS4_8MMA_AtomIJNS4_26SM100_MMA_F16BF16_2x1SM_SSISJ_SJ_fLi128ELi192ELNS4_4UMMA5MajorE0ELSP_0ELNSO_7ScaleInE0ELSQ_0EEEEEENS4_6LayoutINS5_IJSC_SC_SC_EEENS5_IJNSA_ILi0EEESV_SV_EEEEENS5_IJNS4_10UnderscoreESY_SY_EEEEENS4_18SM100_TMA_2SM_LOADENS4_14ComposedLayoutINS4_7SwizzleILi3ELi4ELi3EEENS4_18smem_ptr_flag_bitsILi16EEENST_INS5_IJNSA_ILi8EEENSA_ILi64EEEEEENS5_IJS18_SC_EEEEEEEvNS4_8identityES11_S1C_vS1D_EENS_8epilogue10collective18CollectiveEpilogueINS1F_23Sm100TmaWarpSpecializedILi3ELi2ELi32ELb1ELb0EEEJNS5_IJS18_SG_SH_EEENS5_IJNST_IS18_SC_EENST_INS5_IJNSA_ILi32EEESB_EEENS5_IJSC_NSA_ILi96EEEEEEEEEEESJ_SK_SJ_SK_NS1F_6fusion15FusionCallbacksIS1J_NS1S_17LinearCombinationISJ_fSJ_fLNS_15FloatRoundStyleE2EEES1K_S1R_JEEENS4_5SM1004TMEM4LOAD26SM100_TMEM_LOAD_32dp32b32xENS4_13SM90_TMA_LOADENS12_INS13_ILi2ELi4ELi3EEES16_NST_INS5_IJS17_S1M_EEENS5_IJS1M_SC_EEEEEEENS4_39AutoVectorizingCopyWithAssumedAlignmentILi128EEENS4_14SM90_TMA_STOREES27_S29_S29_EEEvvEEEEvNT_6ParamsE --------------------------
	.section	.nv.shared._ZN7cutlass13device_kernelINS_4gemm6kernel13GemmUniversalIN4cute5tupleIJiiiiEEENS1_10collective13CollectiveMmaINS1_35MainloopSm100TmaUmmaWarpSpecializedILi2ELi2ELi4ENS5_IJNS4_1CILi2EEENSA_ILi1EEESC_EEEEENS5_IJNSA_ILi128EEENSA_ILi192EEENSA_ILi256EEEEEENS_6half_tENS5_IJlSC_lEEESJ_SK_NS4_8TiledMMAINS4_8MMA_AtomIJNS4_26SM100_MMA_F16BF16_2x1SM_SSISJ_SJ_fLi128ELi192ELNS4_4UMMA5MajorE0ELSP_0ELNSO_7ScaleInE0ELSQ_0EEEEEENS4_6LayoutINS5_IJSC_SC_SC_EEENS5_IJNSA_ILi0EEESV_SV_EEEEENS5_IJNS4_10UnderscoreESY_SY_EEEEENS4_18SM100_TMA_2SM_LOADENS4_14ComposedLayoutINS4_7SwizzleILi3ELi4ELi3EEENS4_18smem_ptr_flag_bitsILi16EEENST_INS5_IJNSA_ILi8EEENSA_ILi64EEEEEENS5_IJS18_SC_EEEEEEEvNS4_8identityES11_S1C_vS1D_EENS_8epilogue10collective18CollectiveEpilogueINS1F_23Sm100TmaWarpSpecializedILi3ELi2ELi32ELb1ELb0EEEJNS5_IJS18_SG_SH_EEENS5_IJNST_IS18_SC_EENST_INS5_IJNSA_ILi32EEESB_EEENS5_IJSC_NSA_ILi96EEEEEEEEEEESJ_SK_SJ_SK_NS1F_6fusion15FusionCallbacksIS1J_NS1S_17LinearCombinationISJ_fSJ_fLNS_15FloatRoundStyleE2EEES1K_S1R_JEEENS4_5SM1004TMEM4LOAD26SM100_TMEM_LOAD_32dp32b32xENS4_13SM90_TMA_LOADENS12_INS13_ILi2ELi4ELi3EEES16_NST_INS5_IJS17_S1M_EEENS5_IJS1M_SC_EEEEEEENS4_39AutoVectorizingCopyWithAssumedAlignmentILi128EEENS4_14SM90_TMA_STOREES27_S29_S29_EEEvvEEEEvNT_6ParamsE,"aw",@nobits
	.sectionflags	@""
	.align	16
	.zero		1024


//--------------------- .nv.shared.reserved.0     --------------------------
	.section	.nv.shared.reserved.0,"aw",@nobits
	.weak		__nv_reservedSMEM_offset_0_alias
	.size		__nv_reservedSMEM_offset_0_alias, 0, 64
	.other		__nv_reservedSMEM_offset_0_alias,@"STO_CUDA_RESERVED_SHARED STV_DEFAULT"
__nv_reservedSMEM_offset_0_alias:
	.zero		0
.nv.shared.reserved.0:
	.zero		64
	.weak		__nv_reservedSMEM_tcgen05_partition
	.type		__nv_reservedSMEM_tcgen05_partition,@object
	.size		__nv_reservedSMEM_tcgen05_partition,(.L_0 - __nv_reservedSMEM_tcgen05_partition)
__nv_reservedSMEM_tcgen05_partition:
	.zero		32
.L_0:


//--------------------- .nv.global                --------------------------
	.section	.nv.global,"aw",@nobits
.nv.global:
	.type		_ZN40_INTERNAL_c72e1fff_4_k_cu_667613ee_259574cute1_E,@object
	.size		_ZN40_INTERNAL_c72e1fff_4_k_cu_667613ee_259574cute1_E,(_ZN40_INTERNAL_c72e1fff_4_k_cu_667613ee_259574cuda3std3__45__cpo6cbeginE - _ZN40_INTERNAL_c72e1fff_4_k_cu_667613ee_259574cute1_E)
_ZN40_INTERNAL_c72e1fff_4_k_cu_667613ee_259574cute1_E:
	.zero		1
	.type		_ZN40_INTERNAL_c72e1fff_4_k_cu_667613ee_259574cuda3std3__45__cpo6cbeginE,@object
	.size		_ZN40_INTERNAL_c72e1fff_4_k_cu_667613ee_259574cuda3std3__45__cpo6cbeginE,(_ZN40_INTERNAL_c72e1fff_4_k_cu_667613ee_259574cuda3std3__48in_placeE - _ZN40_INTERNAL_c72e1fff_4_k_cu_667613ee_259574cuda3std3__45__cpo6cbeginE)
_ZN40_INTERNAL_c72e1fff_4_k_cu_667613ee_259574cuda3std3__45__cpo6cbeginE:
	.zero		1
	.type		_ZN40_INTERNAL_c72e1fff_4_k_cu_667613ee_259574cuda3std3__48in_placeE,@object
	.size		_ZN40_INTERNAL_c72e1fff_4_k_cu_667613ee_259574cuda3std3__48in_placeE,(_ZN40_INTERNAL_c72e1fff_4_k_cu_667613ee_259574cuda3std6ranges3__45__cpo9iter_moveE - _ZN40_INTERNAL_c72e1fff_4_k_cu_667613ee_259574cuda3std3__48in_placeE)
_ZN40_INTERNAL_c72e1fff_4_k_cu_667613ee_259574cuda3std3__48in_placeE:
	.zero		1
	.type		_ZN40_INTERNAL_c72e1fff_4_k_cu_667613ee_259574cuda3std6ranges3__45__cpo9iter_moveE,@object
	.size		_ZN40_INTERNAL_c72e1fff_4_k_cu_667613ee_259574cuda3std6ranges3__45__cpo9iter_moveE,(_ZN40_INTERNAL_c72e1fff_4_k_cu_667613ee_259574cuda3std3__45__cpo5beginE - _ZN40_INTERNAL_c72e1fff_4_k_cu_667613ee_259574cuda3std6ranges3__45__cpo9iter_moveE)
_ZN40_INTERNAL_c72e1fff_4_k_cu_667613ee_259574cuda3std6ranges3__45__cpo9iter_moveE:
	.zero		1
	.type		_ZN40_INTERNAL_c72e1fff_4_k_cu_667613ee_259574cuda3std3__45__cpo5beginE,@object
	.size		_ZN40_INTERNAL_c72e1fff_4_k_cu_667613ee_259574cuda3std3__45__cpo5beginE,(_ZN40_INTERNAL_c72e1fff_4_k_cu_667613ee_259574cuda3std3__442_GLOBAL__N__c72e1fff_4_k_cu_667613ee_259576ignoreE - _ZN40_INTERNAL_c72e1fff_4_k_cu_667613ee_259574cuda3std3__45__cpo5beginE)
_ZN40_INTERNAL_c72e1fff_4_k_cu_667613ee_259574cuda3std3__45__cpo5beginE:
	.zero		1
	.type		_ZN40_INTERNAL_c72e1fff_4_k_cu_667613ee_259574cuda3std3__442_GLOBAL__N__c72e1fff_4_k_cu_667613ee_259576ignoreE,@object
	.size		_ZN40_INTERNAL_c72e1fff_4_k_cu_667613ee_259574cuda3std3__442_GLOBAL__N__c72e1fff_4_k_cu_667613ee_259576ignoreE,(_ZN40_INTERNAL_c72e1fff_4_k_cu_667613ee_259574cute7productE - _ZN40_INTERNAL_c72e1fff_4_k_cu_667613ee_259574cuda3std3__442_GLOBAL__N__c72e1fff_4_k_cu_667613ee_259576ignoreE)
_ZN40_INTERNAL_c72e1fff_4_k_cu_667613ee_259574cuda3std3__442_GLOBAL__N__c72e1fff_4_k_cu_667613ee_259576ignoreE:
	.zero		1
	.type		_ZN40_INTERNAL_c72e1fff_4_k_cu_667613ee_259574cute7productE,@object
	.size		_ZN40_INTERNAL_c72e1fff_4_k_cu_667613ee_259574cute7productE,(_ZN40_INTERNAL_c72e1fff_4_k_cu_667613ee_259574cuda3std3__45__cpo3endE - _ZN40_INTERNAL_c72e1fff_4_k_cu_667613ee_259574cute7productE)
_ZN40_INTERNAL_c72e1fff_4_k_cu_667613ee_259574cute7productE:
	.zero		1
	.type		_ZN40_INTERNAL_c72e1fff_4_k_cu_667613ee_259574cuda3std3__45__cpo3endE,@object
	.size		_ZN40_INTERNAL_c72e1fff_4_k_cu_667613ee_259574cuda3std3__45__cpo3endE,(_ZN40_INTERNAL_c72e1fff_4_k_cu_667613ee_259574cuda3std3__419piecewise_constructE - _ZN40_INTERNAL_c72e1fff_4_k_cu_667613ee_259574cuda3std3__45__cpo3endE)
_ZN40_INTERNAL_c72e1fff_4_k_cu_667613ee_259574cuda3std3__45__cpo3endE:
	.zero		1
	.type		_ZN40_INTERNAL_c72e1fff_4_k_cu_667613ee_259574cuda3std3__419piecewise_constructE,@object
	.size		_ZN40_INTERNAL_c72e1fff_4_k_cu_667613ee_259574cuda3std3__419piecewise_constructE,(_ZN40_INTERNAL_c72e1fff_4_k_cu_667613ee_259574cuda3std3__45__cpo4cendE - _ZN40_INTERNAL_c72e1fff_4_k_cu_667613ee_259574cuda3std3__419piecewise_constructE)
_ZN40_INTERNAL_c72e1fff_4_k_cu_667613ee_259574cuda3std3__419piecewise_constructE:
	.zero		1
	.type		_ZN40_INTERNAL_c72e1fff_4_k_cu_667613ee_259574cuda3std3__45__cpo4cendE,@object
	.size		_ZN40_INTERNAL_c72e1fff_4_k_cu_667613ee_259574cuda3std3__45__cpo4cendE,(_ZN40_INTERNAL_c72e1fff_4_k_cu_667613ee_259574cuda3std6ranges3__45__cpo4swapE - _ZN40_INTERNAL_c72e1fff_4_k_cu_667613ee_259574cuda3std3__45__cpo4cendE)
_ZN40_INTERNAL_c72e1fff_4_k_cu_667613ee_259574cuda3std3__45__cpo4cendE:
	.zero		1
	.type		_ZN40_INTERNAL_c72e1fff_4_k_cu_667613ee_259574cuda3std6ranges3__45__cpo4swapE,@object
	.size		_ZN40_INTERNAL_c72e1fff_4_k_cu_667613ee_259574cuda3std6ranges3__45__cpo4swapE,(.L_10 - _ZN40_INTERNAL_c72e1fff_4_k_cu_667613ee_259574cuda3std6ranges3__45__cpo4swapE)
_ZN40_INTERNAL_c72e1fff_4_k_cu_667613ee_259574cuda3std6ranges3__45__cpo4swapE:
	.zero		1
.L_10:


//--------------------- .nv.constant0._ZN7cutlass13device_kernelINS_4gemm6kernel13GemmUniversalIN4cute5tupleIJiiiiEEENS1_10collective13CollectiveMmaINS1_35MainloopSm100TmaUmmaWarpSpecializedILi2ELi2ELi4ENS5_IJNS4_1CILi2EEENSA_ILi1EEESC_EEEEENS5_IJNSA_ILi128EEENSA_ILi192EEENSA_ILi256EEEEEENS_6half_tENS5_IJlSC_lEEESJ_SK_NS4_8TiledMMAINS4_8MMA_AtomIJNS4_26SM100_MMA_F16BF16_2x1SM_SSISJ_SJ_fLi128ELi192ELNS4_4UMMA5MajorE0ELSP_0ELNSO_7ScaleInE0ELSQ_0EEEEEENS4_6LayoutINS5_IJSC_SC_SC_EEENS5_IJNSA_ILi0EEESV_SV_EEEEENS5_IJNS4_10UnderscoreESY_SY_EEEEENS4_18SM100_TMA_2SM_LOADENS4_14ComposedLayoutINS4_7SwizzleILi3ELi4ELi3EEENS4_18smem_ptr_flag_bitsILi16EEENST_INS5_IJNSA_ILi8EEENSA_ILi64EEEEEENS5_IJS18_SC_EEEEEEEvNS4_8identityES11_S1C_vS1D_EENS_8epilogue10collective18CollectiveEpilogueINS1F_23Sm100TmaWarpSpecializedILi3ELi2ELi32ELb1ELb0EEEJNS5_IJS18_SG_SH_EEENS5_IJNST_IS18_SC_EENST_INS5_IJNSA_ILi32EEESB_EEENS5_IJSC_NSA_ILi96EEEEEEEEEEESJ_SK_SJ_SK_NS1F_6fusion15FusionCallbacksIS1J_NS1S_17LinearCombinationISJ_fSJ_fLNS_15FloatRoundStyleE2EEES1K_S1R_JEEENS4_5SM1004TMEM4LOAD26SM100_TMEM_LOAD_32dp32b32xENS4_13SM90_TMA_LOADENS12_INS13_ILi2ELi4ELi3EEES16_NST_INS5_IJS17_S1M_EEENS5_IJS1M_SC_EEEEEEENS4_39AutoVectorizingCopyWithAssumedAlignmentILi128EEENS4_14SM90_TMA_STOREES27_S29_S29_EEEvvEEEEvNT_6ParamsE --------------------------
	.section	.nv.constant0._ZN7cutlass13device_kernelINS_4gemm6kernel13GemmUniversalIN4cute5tupleIJiiiiEEENS1_10collective13CollectiveMmaINS1_35MainloopSm100TmaUmmaWarpSpecializedILi2ELi2ELi4ENS5_IJNS4_1CILi2EEENSA_ILi1EEESC_EEEEENS5_IJNSA_ILi128EEENSA_ILi192EEENSA_ILi256EEEEEENS_6half_tENS5_IJlSC_lEEESJ_SK_NS4_8TiledMMAINS4_8MMA_AtomIJNS4_26SM100_MMA_F16BF16_2x1SM_SSISJ_SJ_fLi128ELi192ELNS4_4UMMA5MajorE0ELSP_0ELNSO_7ScaleInE0ELSQ_0EEEEEENS4_6LayoutINS5_IJSC_SC_SC_EEENS5_IJNSA_ILi0EEESV_SV_EEEEENS5_IJNS4_10UnderscoreESY_SY_EEEEENS4_18SM100_TMA_2SM_LOADENS4_14ComposedLayoutINS4_7SwizzleILi3ELi4ELi3EEENS4_18smem_ptr_flag_bitsILi16EEENST_INS5_IJNSA_ILi8EEENSA_ILi64EEEEEENS5_IJS18_SC_EEEEEEEvNS4_8identityES11_S1C_vS1D_EENS_8epilogue10collective18CollectiveEpilogueINS1F_23Sm100TmaWarpSpecializedILi3ELi2ELi32ELb1ELb0EEEJNS5_IJS18_SG_SH_EEENS5_IJNST_IS18_SC_EENST_INS5_IJNSA_ILi32EEESB_EEENS5_IJSC_NSA_ILi96EEEEEEEEEEESJ_SK_SJ_SK_NS1F_6fusion15FusionCallbacksIS1J_NS1S_17LinearCombinationISJ_fSJ_fLNS_15FloatRoundStyleE2EEES1K_S1R_JEEENS4_5SM1004TMEM4LOAD26SM100_TMEM_LOAD_32dp32b32xENS4_13SM90_TMA_LOADENS12_INS13_ILi2ELi4ELi3EEES16_NST_INS5_IJS17_S1M_EEENS5_IJS1M_SC_EEEEEEENS4_39AutoVectorizingCopyWithAssumedAlignmentILi128EEENS4_14SM90_TMA_STOREES27_S29_S29_EEEvvEEEEvNT_6ParamsE,"a",@progbits
	.sectionflags	@""
	.align	4
.nv.constant0._ZN7cutlass13device_kernelINS_4gemm6kernel13GemmUniversalIN4cute5tupleIJiiiiEEENS1_10collective13CollectiveMmaINS1_35MainloopSm100TmaUmmaWarpSpecializedILi2ELi2ELi4ENS5_IJNS4_1CILi2EEENSA_ILi1EEESC_EEEEENS5_IJNSA_ILi128EEENSA_ILi192EEENSA_ILi256EEEEEENS_6half_tENS5_IJlSC_lEEESJ_SK_NS4_8TiledMMAINS4_8MMA_AtomIJNS4_26SM100_MMA_F16BF16_2x1SM_SSISJ_SJ_fLi128ELi192ELNS4_4UMMA5MajorE0ELSP_0ELNSO_7ScaleInE0ELSQ_0EEEEEENS4_6LayoutINS5_IJSC_SC_SC_EEENS5_IJNSA_ILi0EEESV_SV_EEEEENS5_IJNS4_10UnderscoreESY_SY_EEEEENS4_18SM100_TMA_2SM_LOADENS4_14ComposedLayoutINS4_7SwizzleILi3ELi4ELi3EEENS4_18smem_ptr_flag_bitsILi16EEENST_INS5_IJNSA_ILi8EEENSA_ILi64EEEEEENS5_IJS18_SC_EEEEEEEvNS4_8identityES11_S1C_vS1D_EENS_8epilogue10collective18CollectiveEpilogueINS1F_23Sm100TmaWarpSpecializedILi3ELi2ELi32ELb1ELb0EEEJNS5_IJS18_SG_SH_EEENS5_IJNST_IS18_SC_EENST_INS5_IJNSA_ILi32EEESB_EEENS5_IJSC_NSA_ILi96EEEEEEEEEEESJ_SK_SJ_SK_NS1F_6fusion15FusionCallbacksIS1J_NS1S_17LinearCombinationISJ_fSJ_fLNS_15FloatRoundStyleE2EEES1K_S1R_JEEENS4_5SM1004TMEM4LOAD26SM100_TMEM_LOAD_32dp32b32xENS4_13SM90_TMA_LOADENS12_INS13_ILi2ELi4ELi3EEES16_NST_INS5_IJS17_S1M_EEENS5_IJS1M_SC_EEEEEEENS4_39AutoVectorizingCopyWithAssumedAlignmentILi128EEENS4_14SM90_TMA_STOREES27_S29_S29_EEEvvEEEEvNT_6ParamsE:
	.zero		2944


//--------------------- SYMBOLS --------------------------

	.type		.nv.reservedSmem.offset0,@object
	.size		.nv.reservedSmem.offset0,0x4
	.type		.nv.reservedSmem.cap,@object
	.size		.nv.reservedSmem.cap,0x4
	.type		__assertfail,@function
